	.target	sm_90a

	.elftype	@"ET_EXEC"


//--------------------- .note.nv.tkinfo           --------------------------
	.section	.note.nv.tkinfo,"",@"SHT_NOTE"
	.sectionflags	@"SHF_NOTE_NV_TKINFO"
	.tkinfo
        /*0018*/ 	.word	0x00000002
        /*0030*/ 	.string	""
        /*0030*/ 	.string	"ptxas"
        /*0030*/ 	.string	"Cuda compilation tools, release 13.0, V13.0.88"
        /*0030*/ 	.string	"Build cuda_13.0.r13.0/compiler.36424714_0"
        /*0030*/ 	.string	"-arch sm_90a -m 64 "



//--------------------- .note.nv.cuinfo           --------------------------
	.section	.note.nv.cuinfo,"",@"SHT_NOTE"
	.sectionflags	@"SHF_NOTE_NV_CUINFO"
        /*0018*/ 	.short	0x0002
        /*001a*/ 	.short	0x005a
        /*001c*/ 	.short	0x0082
	.zero		2


//--------------------- .nv.info                  --------------------------
	.section	.nv.info,"",@"SHT_CUDA_INFO"
	.align	4


	//----- nvinfo : EIATTR_REGCOUNT
	.align		4
        /*0000*/ 	.byte	0x04, 0x2f
        /*0002*/ 	.short	(.L_15 - .L_14)
	.align		4
.L_14:
        /*0004*/ 	.word	index@(_ZN7cutlass13device_kernelINS_4gemm6kernel13GemmUniversalIN4cute5tupleIJiiiiEEENS1_10collective13CollectiveMmaINS1_34MainloopSm90TmaGmmaWarpSpecializedILi9ENS5_IJNS4_1CILi2EEENSA_ILi1EEESC_EEENS1_35KernelTmaWarpSpecializedCooperativeEEENS5_IJNSA_ILi384EEENSA_ILi16EEENSA_ILi32EEEEEENS_10bfloat16_tENS5_IJlSC_lEEESK_SL_NS4_8TiledMMAINS4_8MMA_AtomIJNS4_4SM904GMMA27MMA_64x16x16_F32BF16BF16_SSILNSP_5MajorE0ELSR_0ELNSP_7ScaleInE1ELSS_1EEEEEENS4_6LayoutISD_NS5_IJSC_NSA_ILi0EEESW_EEEEENS5_IJNS4_10UnderscoreESZ_SZ_EEEEENS4_13SM90_TMA_LOADENS4_14ComposedLayoutINS4_7SwizzleILi2ELi4ELi3EEENS4_18smem_ptr_flag_bitsILi16EEENSV_INS5_IJNSA_ILi8EEESI_EEENS5_IJSI_SC_EEEEEEEvNS4_8identityENS4_23SM90_TMA_LOAD_MULTICASTES1C_vS1D_EENS_8epilogue10collective6detail29Sm90TmaWarpSpecializedAdapterINS1H_15DefaultEpilogueISK_SL_SL_NS1G_6thread17LinearCombinationISK_Li1EffLNS1L_9ScaleType4KindE0ELNS_15FloatRoundStyleE2ESK_EENS1_15EpilogueDefaultEEEEEvvEEEEvNT_6ParamsE)
        /*0008*/ 	.word	0x000000a8


	//----- nvinfo : EIATTR_FRAME_SIZE
	.align		4
.L_15:
        /*000c*/ 	.byte	0x04, 0x11
        /*000e*/ 	.short	(.L_17 - .L_16)
	.align		4
.L_16:
        /*0010*/ 	.word	index@(_ZN7cutlass13device_kernelINS_4gemm6kernel13GemmUniversalIN4cute5tupleIJiiiiEEENS1_10collective13CollectiveMmaINS1_34MainloopSm90TmaGmmaWarpSpecializedILi9ENS5_IJNS4_1CILi2EEENSA_ILi1EEESC_EEENS1_35KernelTmaWarpSpecializedCooperativeEEENS5_IJNSA_ILi384EEENSA_ILi16EEENSA_ILi32EEEEEENS_10bfloat16_tENS5_IJlSC_lEEESK_SL_NS4_8TiledMMAINS4_8MMA_AtomIJNS4_4SM904GMMA27MMA_64x16x16_F32BF16BF16_SSILNSP_5MajorE0ELSR_0ELNSP_7ScaleInE1ELSS_1EEEEEENS4_6LayoutISD_NS5_IJSC_NSA_ILi0EEESW_EEEEENS5_IJNS4_10UnderscoreESZ_SZ_EEEEENS4_13SM90_TMA_LOADENS4_14ComposedLayoutINS4_7SwizzleILi2ELi4ELi3EEENS4_18smem_ptr_flag_bitsILi16EEENSV_INS5_IJNSA_ILi8EEESI_EEENS5_IJSI_SC_EEEEEEEvNS4_8identityENS4_23SM90_TMA_LOAD_MULTICASTES1C_vS1D_EENS_8epilogue10collective6detail29Sm90TmaWarpSpecializedAdapterINS1H_15DefaultEpilogueISK_SL_SL_NS1G_6thread17LinearCombinationISK_Li1EffLNS1L_9ScaleType4KindE0ELNS_15FloatRoundStyleE2ESK_EENS1_15EpilogueDefaultEEEEEvvEEEEvNT_6ParamsE)
        /*0014*/ 	.word	0x00000000


	//----- nvinfo : EIATTR_MIN_STACK_SIZE
	.align		4
.L_17:
        /*0018*/ 	.byte	0x04, 0x12
        /*001a*/ 	.short	(.L_19 - .L_18)
	.align		4
.L_18:
        /*001c*/ 	.word	index@(_ZN7cutlass13device_kernelINS_4gemm6kernel13GemmUniversalIN4cute5tupleIJiiiiEEENS1_10collective13CollectiveMmaINS1_34MainloopSm90TmaGmmaWarpSpecializedILi9ENS5_IJNS4_1CILi2EEENSA_ILi1EEESC_EEENS1_35KernelTmaWarpSpecializedCooperativeEEENS5_IJNSA_ILi384EEENSA_ILi16EEENSA_ILi32EEEEEENS_10bfloat16_tENS5_IJlSC_lEEESK_SL_NS4_8TiledMMAINS4_8MMA_AtomIJNS4_4SM904GMMA27MMA_64x16x16_F32BF16BF16_SSILNSP_5MajorE0ELSR_0ELNSP_7ScaleInE1ELSS_1EEEEEENS4_6LayoutISD_NS5_IJSC_NSA_ILi0EEESW_EEEEENS5_IJNS4_10UnderscoreESZ_SZ_EEEEENS4_13SM90_TMA_LOADENS4_14ComposedLayoutINS4_7SwizzleILi2ELi4ELi3EEENS4_18smem_ptr_flag_bitsILi16EEENSV_INS5_IJNSA_ILi8EEESI_EEENS5_IJSI_SC_EEEEEEEvNS4_8identityENS4_23SM90_TMA_LOAD_MULTICASTES1C_vS1D_EENS_8epilogue10collective6detail29Sm90TmaWarpSpecializedAdapterINS1H_15DefaultEpilogueISK_SL_SL_NS1G_6thread17LinearCombinationISK_Li1EffLNS1L_9ScaleType4KindE0ELNS_15FloatRoundStyleE2ESK_EENS1_15EpilogueDefaultEEEEEvvEEEEvNT_6ParamsE)
        /*0020*/ 	.word	0x00000000
.L_19:


//--------------------- .nv.compat                --------------------------
	.section	.nv.compat,"",@"SHT_CUDA_COMPAT_INFO"
	.align	4
        /*0000*/ 	.byte	0x02, 0x09, 0x01, 0x00, 0x02, 0x02, 0x04, 0x00, 0x02, 0x05, 0x05, 0x00, 0x03, 0x07, 0x01, 0x01
        /*0010*/ 	.byte	0x02, 0x03, 0x01, 0x00, 0x02, 0x06, 0x01, 0x00, 0x04, 0x0b, 0x08, 0x00, 0x00, 0x00, 0x00, 0x00
        /*0020*/ 	.byte	0x00, 0x00, 0x00, 0x00


//--------------------- .nv.info._ZN7cutlass13device_kernelINS_4gemm6kernel13GemmUniversalIN4cute5tupleIJiiiiEEENS1_10collective13CollectiveMmaINS1_34MainloopSm90TmaGmmaWarpSpecializedILi9ENS5_IJNS4_1CILi2EEENSA_ILi1EEESC_EEENS1_35KernelTmaWarpSpecializedCooperativeEEENS5_IJNSA_ILi384EEENSA_ILi16EEENSA_ILi32EEEEEENS_10bfloat16_tENS5_IJlSC_lEEESK_SL_NS4_8TiledMMAINS4_8MMA_AtomIJNS4_4SM904GMMA27MMA_64x16x16_F32BF16BF16_SSILNSP_5MajorE0ELSR_0ELNSP_7ScaleInE1ELSS_1EEEEEENS4_6LayoutISD_NS5_IJSC_NSA_ILi0EEESW_EEEEENS5_IJNS4_10UnderscoreESZ_SZ_EEEEENS4_13SM90_TMA_LOADENS4_14ComposedLayoutINS4_7SwizzleILi2ELi4ELi3EEENS4_18smem_ptr_flag_bitsILi16EEENSV_INS5_IJNSA_ILi8EEESI_EEENS5_IJSI_SC_EEEEEEEvNS4_8identityENS4_23SM90_TMA_LOAD_MULTICASTES1C_vS1D_EENS_8epilogue10collective6detail29Sm90TmaWarpSpecializedAdapterINS1H_15DefaultEpilogueISK_SL_SL_NS1G_6thread17LinearCombinationISK_Li1EffLNS1L_9ScaleType4KindE0ELNS_15FloatRoundStyleE2ESK_EENS1_15EpilogueDefaultEEEEEvvEEEEvNT_6ParamsE --------------------------
	.section	.nv.info._ZN7cutlass13device_kernelINS_4gemm6kernel13GemmUniversalIN4cute5tupleIJiiiiEEENS1_10collective13CollectiveMmaINS1_34MainloopSm90TmaGmmaWarpSpecializedILi9ENS5_IJNS4_1CILi2EEENSA_ILi1EEESC_EEENS1_35KernelTmaWarpSpecializedCooperativeEEENS5_IJNSA_ILi384EEENSA_ILi16EEENSA_ILi32EEEEEENS_10bfloat16_tENS5_IJlSC_lEEESK_SL_NS4_8TiledMMAINS4_8MMA_AtomIJNS4_4SM904GMMA27MMA_64x16x16_F32BF16BF16_SSILNSP_5MajorE0ELSR_0ELNSP_7ScaleInE1ELSS_1EEEEEENS4_6LayoutISD_NS5_IJSC_NSA_ILi0EEESW_EEEEENS5_IJNS4_10UnderscoreESZ_SZ_EEEEENS4_13SM90_TMA_LOADENS4_14ComposedLayoutINS4_7SwizzleILi2ELi4ELi3EEENS4_18smem_ptr_flag_bitsILi16EEENSV_INS5_IJNSA_ILi8EEESI_EEENS5_IJSI_SC_EEEEEEEvNS4_8identityENS4_23SM90_TMA_LOAD_MULTICASTES1C_vS1D_EENS_8epilogue10collective6detail29Sm90TmaWarpSpecializedAdapterINS1H_15DefaultEpilogueISK_SL_SL_NS1G_6thread17LinearCombinationISK_Li1EffLNS1L_9ScaleType4KindE0ELNS_15FloatRoundStyleE2ESK_EENS1_15EpilogueDefaultEEEEEvvEEEEvNT_6ParamsE,"",@"SHT_CUDA_INFO"
	.sectionflags	@""
	.align	4


	//----- nvinfo : EIATTR_CUDA_API_VERSION
	.align		4
        /*0000*/ 	.byte	0x04, 0x37
        /*0002*/ 	.short	(.L_21 - .L_20)
.L_20:
        /*0004*/ 	.word	0x00000082


	//----- nvinfo : EIATTR_KPARAM_INFO
	.align		4
.L_21:
        /*0008*/ 	.byte	0x04, 0x17
        /*000a*/ 	.short	(.L_23 - .L_22)
.L_22:
        /*000c*/ 	.word	0x00000000
        /*0010*/ 	.short	0x0000
        /*0012*/ 	.short	0x0070
        /*0014*/ 	.byte	0x00, 0xf0, 0x01, 0x10


	//----- nvinfo : EIATTR_SPARSE_MMA_MASK
	.align		4
.L_23:
        /*0018*/ 	.byte	0x03, 0x50
        /*001a*/ 	.short	0x0000


	//----- nvinfo : EIATTR_MAXREG_COUNT
	.align		4
        /*001c*/ 	.byte	0x03, 0x1b
        /*001e*/ 	.short	0x00a8


	//----- nvinfo : EIATTR_NUM_BARRIERS
	.align		4
        /*0020*/ 	.byte	0x02, 0x4c
        /*0022*/ 	.byte	0x01
	.zero		1


	//----- nvinfo : EIATTR_EXTERNS
	.align		4
        /*0024*/ 	.byte	0x04, 0x0f
        /*0026*/ 	.short	(.L_25 - .L_24)


	//   ....[0]....
	.align		4
.L_24:
        /*0028*/ 	.word	index@(__assertfail)


	//----- nvinfo : EIATTR_MERCURY_ISA_VERSION
	.align		4
.L_25:
        /*002c*/ 	.byte	0x03, 0x5f
        /*002e*/ 	.short	0x0101


	//----- nvinfo : EIATTR_INT_WARP_WIDE_INSTR_OFFSETS
	.align		4
        /*0030*/ 	.byte	0x04, 0x31
        /*0032*/ 	.short	(.L_27 - .L_26)


	//   ....[0]....
.L_26:
        /*0034*/ 	.word	0x00000550


	//   ....[1]....
        /*0038*/ 	.word	0x00000580


	//   ....[2]....
        /*003c*/ 	.word	0x00000740


	//----- nvinfo : EIATTR_COOP_GROUP_MASK_REGIDS
	.align		4
.L_27:
        /*0040*/ 	.byte	0x04, 0x29
        /*0042*/ 	.short	(.L_29 - .L_28)


	//   ....[0]....
.L_28:
        /*0044*/ 	.word	0xffffffff


	//   ....[1]....
        /*0048*/ 	.word	0xffffffff


	//   ....[2]....
        /*004c*/ 	.word	0xffffffff


	//   ....[3]....
        /*0050*/ 	.word	0xffffffff


	//   ....[4]....
        /*0054*/ 	.word	0xffffffff


	//   ....[5]....
        /*0058*/ 	.word	0xffffffff


	//----- nvinfo : EIATTR_COOP_GROUP_INSTR_OFFSETS
	.align		4
.L_29:
        /*005c*/ 	.byte	0x04, 0x28
        /*005e*/ 	.short	(.L_31 - .L_30)


	//   ....[0]....
.L_30:
        /*0060*/ 	.word	0x00000060


	//   ....[1]....
        /*0064*/ 	.word	0x00000070


	//   ....[2]....
        /*0068*/ 	.word	0x00000130


	//   ....[3]....
        /*006c*/ 	.word	0x000003a0


	//   ....[4]....
        /*0070*/ 	.word	0x000008c0


	//   ....[5]....
        /*0074*/ 	.word	0x00001300


	//----- nvinfo : EIATTR_REG_RECONFIG
	.align		4
.L_31:
        /*0078*/ 	.byte	0x01, 0x54
	.zero		2


	//----- nvinfo : EIATTR_SYSCALL_OFFSETS
	.align		4
        /*007c*/ 	.byte	0x04, 0x46
        /*007e*/ 	.short	(.L_33 - .L_32)


	//   ....[0]....
.L_32:
        /*0080*/ 	.word	0x000014c0


	//----- nvinfo : EIATTR_MBARRIER_INSTR_OFFSETS
	.align		4
.L_33:
        /*0084*/ 	.byte	0x04, 0x39
        /*0086*/ 	.short	(.L_35 - .L_34)


	//   ....[0]....
.L_34:
        /*0088*/ 	.word	0x00000250
        /*008c*/ 	.word	0x000000ff
        /*0090*/ 	.word	0x00000000
        /*0094*/ 	.short	0x0100
        /*0096*/ 	.byte	0x08
	.zero		1


	//   ....[1]....
        /*0098*/ 	.word	0x00000260
        /*009c*/ 	.word	0x000000ff
        /*00a0*/ 	.word	0x00000048
        /*00a4*/ 	.short	0x0100
        /*00a6*/ 	.byte	0x08
	.zero		1


	//   ....[2]....
        /*00a8*/ 	.word	0x00000270
        /*00ac*/ 	.word	0x000000ff
        /*00b0*/ 	.word	0x00000008
        /*00b4*/ 	.short	0x0100
        /*00b6*/ 	.byte	0x08
	.zero		1


	//   ....[3]....
        /*00b8*/ 	.word	0x00000280
        /*00bc*/ 	.word	0x000000ff
        /*00c0*/ 	.word	0x00000050
        /*00c4*/ 	.short	0x0100
        /*00c6*/ 	.byte	0x08
	.zero		1


	//   ....[4]....
        /*00c8*/ 	.word	0x00000290
        /*00cc*/ 	.word	0x000000ff
        /*00d0*/ 	.word	0x00000010
        /*00d4*/ 	.short	0x0100
        /*00d6*/ 	.byte	0x08
	.zero		1


	//   ....[5]....
        /*00d8*/ 	.word	0x000002a0
        /*00dc*/ 	.word	0x000000ff
        /*00e0*/ 	.word	0x00000058
        /*00e4*/ 	.short	0x0100
        /*00e6*/ 	.byte	0x08
	.zero		1


	//   ....[6]....
        /*00e8*/ 	.word	0x000002b0
        /*00ec*/ 	.word	0x000000ff
        /*00f0*/ 	.word	0x00000018
        /*00f4*/ 	.short	0x0100
        /*00f6*/ 	.byte	0x08
	.zero		1


	//   ....[7]....
        /*00f8*/ 	.word	0x000002c0
        /*00fc*/ 	.word	0x000000ff
        /*0100*/ 	.word	0x00000060
        /*0104*/ 	.short	0x0100
        /*0106*/ 	.byte	0x08
	.zero		1


	//   ....[8]....
        /*0108*/ 	.word	0x000002d0
        /*010c*/ 	.word	0x000000ff
        /*0110*/ 	.word	0x00000020
        /*0114*/ 	.short	0x0100
        /*0116*/ 	.byte	0x08
	.zero		1


	//   ....[9]....
        /*0118*/ 	.word	0x000002e0
        /*011c*/ 	.word	0x000000ff
        /*0120*/ 	.word	0x00000068
        /*0124*/ 	.short	0x0100
        /*0126*/ 	.byte	0x08
	.zero		1


	//   ....[10]....
        /*0128*/ 	.word	0x000002f0
        /*012c*/ 	.word	0x000000ff
        /*0130*/ 	.word	0x00000028
        /*0134*/ 	.short	0x0100
        /*0136*/ 	.byte	0x08
	.zero		1


	//   ....[11]....
        /*0138*/ 	.word	0x00000300
        /*013c*/ 	.word	0x000000ff
        /*0140*/ 	.word	0x00000070
        /*0144*/ 	.short	0x0100
        /*0146*/ 	.byte	0x08
	.zero		1


	//   ....[12]....
        /*0148*/ 	.word	0x00000310
        /*014c*/ 	.word	0x000000ff
        /*0150*/ 	.word	0x00000030
        /*0154*/ 	.short	0x0100
        /*0156*/ 	.byte	0x08
	.zero		1


	//   ....[13]....
        /*0158*/ 	.word	0x00000320
        /*015c*/ 	.word	0x000000ff
        /*0160*/ 	.word	0x00000078
        /*0164*/ 	.short	0x0100
        /*0166*/ 	.byte	0x08
	.zero		1


	//   ....[14]....
        /*0168*/ 	.word	0x00000330
        /*016c*/ 	.word	0x000000ff
        /*0170*/ 	.word	0x00000038
        /*0174*/ 	.short	0x0100
        /*0176*/ 	.byte	0x08
	.zero		1


	//   ....[15]....
        /*0178*/ 	.word	0x00000340
        /*017c*/ 	.word	0x000000ff
        /*0180*/ 	.word	0x00000080
        /*0184*/ 	.short	0x0100
        /*0186*/ 	.byte	0x08
	.zero		1


	//   ....[16]....
        /*0188*/ 	.word	0x00000350
        /*018c*/ 	.word	0x000000ff
        /*0190*/ 	.word	0x00000040
        /*0194*/ 	.short	0x0100
        /*0196*/ 	.byte	0x08
	.zero		1


	//   ....[17]....
        /*0198*/ 	.word	0x00000360
        /*019c*/ 	.word	0x000000ff
        /*01a0*/ 	.word	0x00000088
        /*01a4*/ 	.short	0x0100
        /*01a6*/ 	.byte	0x08
	.zero		1


	//   ....[18]....
        /*01a8*/ 	.word	0x000007c0
        /*01ac*/ 	.word	0x000000ff
        /*01b0*/ 	.word	0x000000a0
        /*01b4*/ 	.short	0x0100
        /*01b6*/ 	.byte	0x06
	.zero		1


	//   ....[19]....
        /*01b8*/ 	.word	0x00000850
        /*01bc*/ 	.word	0x000000ff
        /*01c0*/ 	.word	0x000000a8
        /*01c4*/ 	.short	0x0100
        /*01c6*/ 	.byte	0x06
	.zero		1


	//   ....[20]....
        /*01c8*/ 	.word	0x00001540
        /*01cc*/ 	.word	0x00000003
        /*01d0*/ 	.word	0x00000000
        /*01d4*/ 	.short	0x010a
        /*01d6*/ 	.byte	0x3f
	.zero		1


	//   ....[21]....
        /*01d8*/ 	.word	0x00001580
        /*01dc*/ 	.word	0x00000003
        /*01e0*/ 	.word	0x00000000
        /*01e4*/ 	.short	0x010a
        /*01e6*/ 	.byte	0x3f
	.zero		1


	//   ....[22]....
        /*01e8*/ 	.word	0x000019c0
        /*01ec*/ 	.word	0x000000ff
        /*01f0*/ 	.word	0x00000000
        /*01f4*/ 	.short	0x010a
        /*01f6*/ 	.byte	0x07
	.zero		1


	//   ....[23]....
        /*01f8*/ 	.word	0x00001a00
        /*01fc*/ 	.word	0x000000ff
        /*0200*/ 	.word	0x00000000
        /*0204*/ 	.short	0x010a
        /*0206*/ 	.byte	0x07
	.zero		1


	//   ....[24]....
        /*0208*/ 	.word	0x00001d00
        /*020c*/ 	.word	0x00000005
        /*0210*/ 	.word	0x00000000
        /*0214*/ 	.short	0x0101
        /*0216*/ 	.byte	0x3f
	.zero		1


	//   ....[25]....
        /*0218*/ 	.word	0x00001f50
        /*021c*/ 	.word	0x00000000
        /*0220*/ 	.word	0x00000000
        /*0224*/ 	.short	0x0101
        /*0226*/ 	.byte	0x3f
	.zero		1


	//   ....[26]....
        /*0228*/ 	.word	0x000051a0
        /*022c*/ 	.word	0x00000017
        /*0230*/ 	.word	0x00000048
        /*0234*/ 	.short	0x010a
        /*0236*/ 	.byte	0x3f
	.zero		1


	//   ....[27]....
        /*0238*/ 	.word	0x00005510
        /*023c*/ 	.word	0x00000003
        /*0240*/ 	.word	0x000000a8
        /*0244*/ 	.short	0x0101
        /*0246*/ 	.byte	0x3f
	.zero		1


	//   ....[28]....
        /*0248*/ 	.word	0x00005c70
        /*024c*/ 	.word	0x00000007
        /*0250*/ 	.word	0x00000000
        /*0254*/ 	.short	0x010a
        /*0256*/ 	.byte	0x3f
	.zero		1


	//   ....[29]....
        /*0258*/ 	.word	0x00005cf0
        /*025c*/ 	.word	0x00000008
        /*0260*/ 	.word	0x00000000
        /*0264*/ 	.short	0x010a
        /*0266*/ 	.byte	0x3f
	.zero		1


	//   ....[30]....
        /*0268*/ 	.word	0x00005d80
        /*026c*/ 	.word	0x00000009
        /*0270*/ 	.word	0x00000000
        /*0274*/ 	.short	0x010a
        /*0276*/ 	.byte	0x3f
	.zero		1


	//   ....[31]....
        /*0278*/ 	.word	0x00005e10
        /*027c*/ 	.word	0x00000008
        /*0280*/ 	.word	0x00000000
        /*0284*/ 	.short	0x010a
        /*0286*/ 	.byte	0x3f
	.zero		1


	//   ....[32]....
        /*0288*/ 	.word	0x00005ea0
        /*028c*/ 	.word	0x00000009
        /*0290*/ 	.word	0x00000000
        /*0294*/ 	.short	0x010a
        /*0296*/ 	.byte	0x3f
	.zero		1


	//   ....[33]....
        /*0298*/ 	.word	0x00005f30
        /*029c*/ 	.word	0x00000008
        /*02a0*/ 	.word	0x00000000
        /*02a4*/ 	.short	0x010a
        /*02a6*/ 	.byte	0x3f
	.zero		1


	//   ....[34]....
        /*02a8*/ 	.word	0x00005fc0
        /*02ac*/ 	.word	0x00000009
        /*02b0*/ 	.word	0x00000000
        /*02b4*/ 	.short	0x010a
        /*02b6*/ 	.byte	0x3f
	.zero		1


	//   ....[35]....
        /*02b8*/ 	.word	0x00006050
        /*02bc*/ 	.word	0x00000006
        /*02c0*/ 	.word	0x00000000
        /*02c4*/ 	.short	0x010a
        /*02c6*/ 	.byte	0x3f
	.zero		1


	//   ....[36]....
        /*02c8*/ 	.word	0x000060e0
        /*02cc*/ 	.word	0x00000003
        /*02d0*/ 	.word	0x00000000
        /*02d4*/ 	.short	0x010a
        /*02d6*/ 	.byte	0x3f
	.zero		1


	//   ....[37]....
        /*02d8*/ 	.word	0x00006140
        /*02dc*/ 	.word	0x00000003
        /*02e0*/ 	.word	0x00000000
        /*02e4*/ 	.short	0x010a
        /*02e6*/ 	.byte	0x3f
	.zero		1


	//   ....[38]....
        /*02e8*/ 	.word	0x000061a0
        /*02ec*/ 	.word	0x00000005
        /*02f0*/ 	.word	0x00000000
        /*02f4*/ 	.short	0x010a
        /*02f6*/ 	.byte	0x3f
	.zero		1


	//   ....[39]....
        /*02f8*/ 	.word	0x00006270
        /*02fc*/ 	.word	0x00000017
        /*0300*/ 	.word	0x00000048
        /*0304*/ 	.short	0x010a
        /*0306*/ 	.byte	0x3f
	.zero		1


	//   ....[40]....
        /*0308*/ 	.word	0x00006340
        /*030c*/ 	.word	0x00000007
        /*0310*/ 	.word	0x00000000
        /*0314*/ 	.short	0x010a
        /*0316*/ 	.byte	0x3f
	.zero		1


	//   ....[41]....
        /*0318*/ 	.word	0x00006390
        /*031c*/ 	.word	0x00000008
        /*0320*/ 	.word	0x00000000
        /*0324*/ 	.short	0x010a
        /*0326*/ 	.byte	0x3f
	.zero		1


	//   ....[42]....
        /*0328*/ 	.word	0x000063e0
        /*032c*/ 	.word	0x00000009
        /*0330*/ 	.word	0x00000000
        /*0334*/ 	.short	0x010a
        /*0336*/ 	.byte	0x3f
	.zero		1


	//   ....[43]....
        /*0338*/ 	.word	0x00006430
        /*033c*/ 	.word	0x00000008
        /*0340*/ 	.word	0x00000000
        /*0344*/ 	.short	0x010a
        /*0346*/ 	.byte	0x3f
	.zero		1


	//   ....[44]....
        /*0348*/ 	.word	0x00006480
        /*034c*/ 	.word	0x00000009
        /*0350*/ 	.word	0x00000000
        /*0354*/ 	.short	0x010a
        /*0356*/ 	.byte	0x3f
	.zero		1


	//   ....[45]....
        /*0358*/ 	.word	0x000064d0
        /*035c*/ 	.word	0x00000008
        /*0360*/ 	.word	0x00000000
        /*0364*/ 	.short	0x010a
        /*0366*/ 	.byte	0x3f
	.zero		1


	//   ....[46]....
        /*0368*/ 	.word	0x00006520
        /*036c*/ 	.word	0x00000009
        /*0370*/ 	.word	0x00000000
        /*0374*/ 	.short	0x010a
        /*0376*/ 	.byte	0x3f
	.zero		1


	//   ....[47]....
        /*0378*/ 	.word	0x00006570
        /*037c*/ 	.word	0x00000006
        /*0380*/ 	.word	0x00000000
        /*0384*/ 	.short	0x010a
        /*0386*/ 	.byte	0x3f
	.zero		1


	//----- nvinfo : EIATTR_NUM_MBARRIERS
	.align		4
.L_35:
        /*0388*/ 	.byte	0x03, 0x38
        /*038a*/ 	.short	0x0014


	//----- nvinfo : EIATTR_EXIT_INSTR_OFFSETS
	.align		4
        /*038c*/ 	.byte	0x04, 0x1c
        /*038e*/ 	.short	(.L_37 - .L_36)


	//   ....[0]....
.L_36:
        /*0390*/ 	.word	0x00000a20


	//   ....[1]....
        /*0394*/ 	.word	0x00001230


	//   ....[2]....
        /*0398*/ 	.word	0x000048b0


	//   ....[3]....
        /*039c*/ 	.word	0x00004e10


	//   ....[4]....
        /*03a0*/ 	.word	0x00006130


	//----- nvinfo : EIATTR_MAX_THREADS
	.align		4
.L_37:
        /*03a4*/ 	.byte	0x04, 0x05
        /*03a6*/ 	.short	(.L_39 - .L_38)
.L_38:
        /*03a8*/ 	.word	0x00000180
        /*03ac*/ 	.word	0x00000001
        /*03b0*/ 	.word	0x00000001


	//----- nvinfo : EIATTR_CRS_STACK_SIZE
	.align		4
.L_39:
        /*03b4*/ 	.byte	0x04, 0x1e
        /*03b6*/ 	.short	(.L_41 - .L_40)
.L_40:
        /*03b8*/ 	.word	0x00000000


	//----- nvinfo : EIATTR_CBANK_PARAM_SIZE
	.align		4
.L_41:
        /*03bc*/ 	.byte	0x03, 0x19
        /*03be*/ 	.short	0x0470


	//----- nvinfo : EIATTR_PARAM_CBANK
	.align		4
        /*03c0*/ 	.byte	0x04, 0x0a
        /*03c2*/ 	.short	(.L_43 - .L_42)
	.align		4
.L_42:
        /*03c4*/ 	.word	index@(.nv.constant0._ZN7cutlass13device_kernelINS_4gemm6kernel13GemmUniversalIN4cute5tupleIJiiiiEEENS1_10collective13CollectiveMmaINS1_34MainloopSm90TmaGmmaWarpSpecializedILi9ENS5_IJNS4_1CILi2EEENSA_ILi1EEESC_EEENS1_35KernelTmaWarpSpecializedCooperativeEEENS5_IJNSA_ILi384EEENSA_ILi16EEENSA_ILi32EEEEEENS_10bfloat16_tENS5_IJlSC_lEEESK_SL_NS4_8TiledMMAINS4_8MMA_AtomIJNS4_4SM904GMMA27MMA_64x16x16_F32BF16BF16_SSILNSP_5MajorE0ELSR_0ELNSP_7ScaleInE1ELSS_1EEEEEENS4_6LayoutISD_NS5_IJSC_NSA_ILi0EEESW_EEEEENS5_IJNS4_10UnderscoreESZ_SZ_EEEEENS4_13SM90_TMA_LOADENS4_14ComposedLayoutINS4_7SwizzleILi2ELi4ELi3EEENS4_18smem_ptr_flag_bitsILi16EEENSV_INS5_IJNSA_ILi8EEESI_EEENS5_IJSI_SC_EEEEEEEvNS4_8identityENS4_23SM90_TMA_LOAD_MULTICASTES1C_vS1D_EENS_8epilogue10collective6detail29Sm90TmaWarpSpecializedAdapterINS1H_15DefaultEpilogueISK_SL_SL_NS1G_6thread17LinearCombinationISK_Li1EffLNS1L_9ScaleType4KindE0ELNS_15FloatRoundStyleE2ESK_EENS1_15EpilogueDefaultEEEEEvvEEEEvNT_6ParamsE)
        /*03c8*/ 	.short	0x0210
        /*03ca*/ 	.short	0x0470


	//----- nvinfo : EIATTR_SW_WAR
	.align		4
.L_43:
        /*03cc*/ 	.byte	0x04, 0x36
        /*03ce*/ 	.short	(.L_45 - .L_44)
.L_44:
        /*03d0*/ 	.word	0x00000008
.L_45:


//--------------------- .nv.callgraph             --------------------------
	.section	.nv.callgraph,"",@"SHT_CUDA_CALLGRAPH"
	.align	4
	.sectionentsize	8
	.align		4
        /*0000*/ 	.word	0x00000000
	.align		4
        /*0004*/ 	.word	0xffffffff
	.align		4
        /*0008*/ 	.word	index@(_ZN7cutlass13device_kernelINS_4gemm6kernel13GemmUniversalIN4cute5tupleIJiiiiEEENS1_10collective13CollectiveMmaINS1_34MainloopSm90TmaGmmaWarpSpecializedILi9ENS5_IJNS4_1CILi2EEENSA_ILi1EEESC_EEENS1_35KernelTmaWarpSpecializedCooperativeEEENS5_IJNSA_ILi384EEENSA_ILi16EEENSA_ILi32EEEEEENS_10bfloat16_tENS5_IJlSC_lEEESK_SL_NS4_8TiledMMAINS4_8MMA_AtomIJNS4_4SM904GMMA27MMA_64x16x16_F32BF16BF16_SSILNSP_5MajorE0ELSR_0ELNSP_7ScaleInE1ELSS_1EEEEEENS4_6LayoutISD_NS5_IJSC_NSA_ILi0EEESW_EEEEENS5_IJNS4_10UnderscoreESZ_SZ_EEEEENS4_13SM90_TMA_LOADENS4_14ComposedLayoutINS4_7SwizzleILi2ELi4ELi3EEENS4_18smem_ptr_flag_bitsILi16EEENSV_INS5_IJNSA_ILi8EEESI_EEENS5_IJSI_SC_EEEEEEEvNS4_8identityENS4_23SM90_TMA_LOAD_MULTICASTES1C_vS1D_EENS_8epilogue10collective6detail29Sm90TmaWarpSpecializedAdapterINS1H_15DefaultEpilogueISK_SL_SL_NS1G_6thread17LinearCombinationISK_Li1EffLNS1L_9ScaleType4KindE0ELNS_15FloatRoundStyleE2ESK_EENS1_15EpilogueDefaultEEEEEvvEEEEvNT_6ParamsE)
	.align		4
        /*000c*/ 	.word	index@(__assertfail)
	.align		4
        /*0010*/ 	.word	0x00000000
	.align		4
        /*0014*/ 	.word	0xfffffffe
	.align		4
        /*0018*/ 	.word	0x00000000
	.align		4
        /*001c*/ 	.word	0xfffffffd
	.align		4
        /*0020*/ 	.word	0x00000000
	.align		4
        /*0024*/ 	.word	0xfffffffc


//--------------------- .nv.constant4             --------------------------
	.section	.nv.constant4,"a",@progbits
	.align	8
	.align		8
.nv.constant4:
        /*0000*/ 	.dword	__assertfail
	.align		8
        /*0008*/ 	.dword	__unnamed_1
	.align		8
        /*0010*/ 	.dword	_ZN39_INTERNAL_b7841b79_4_k_cu_1796ef5f_91564cuda3std3__45__cpo5beginE
	.align		8
        /*0018*/ 	.dword	_ZN39_INTERNAL_b7841b79_4_k_cu_1796ef5f_91564cuda3std3__45__cpo3endE
	.align		8
        /*0020*/ 	.dword	_ZN39_INTERNAL_b7841b79_4_k_cu_1796ef5f_91564cuda3std3__45__cpo6cbeginE
	.align		8
        /*0028*/ 	.dword	_ZN39_INTERNAL_b7841b79_4_k_cu_1796ef5f_91564cuda3std3__45__cpo4cendE
	.align		8
        /*0030*/ 	.dword	_ZN39_INTERNAL_b7841b79_4_k_cu_1796ef5f_91564cuda3std3__441_GLOBAL__N__b7841b79_4_k_cu_1796ef5f_91566ignoreE
	.align		8
        /*0038*/ 	.dword	_ZN39_INTERNAL_b7841b79_4_k_cu_1796ef5f_91564cuda3std3__419piecewise_constructE
	.align		8
        /*0040*/ 	.dword	_ZN39_INTERNAL_b7841b79_4_k_cu_1796ef5f_91564cuda3std3__48in_placeE
	.align		8
        /*0048*/ 	.dword	_ZN39_INTERNAL_b7841b79_4_k_cu_1796ef5f_91564cuda3std6ranges3__45__cpo4swapE
	.align		8
        /*0050*/ 	.dword	_ZN39_INTERNAL_b7841b79_4_k_cu_1796ef5f_91564cuda3std6ranges3__45__cpo9iter_moveE
	.align		8
        /*0058*/ 	.dword	_ZN39_INTERNAL_b7841b79_4_k_cu_1796ef5f_91564cute7productE
	.align		8
        /*0060*/ 	.dword	_ZN39_INTERNAL_b7841b79_4_k_cu_1796ef5f_91564cute1_E
	.align		8
        /*0068*/ 	.dword	$str$22
	.align		8
        /*0070*/ 	.dword	$str$23


//--------------------- .text._ZN7cutlass13device_kernelINS_4gemm6kernel13GemmUniversalIN4cute5tupleIJiiiiEEENS1_10collective13CollectiveMmaINS1_34MainloopSm90TmaGmmaWarpSpecializedILi9ENS5_IJNS4_1CILi2EEENSA_ILi1EEESC_EEENS1_35KernelTmaWarpSpecializedCooperativeEEENS5_IJNSA_ILi384EEENSA_ILi16EEENSA_ILi32EEEEEENS_10bfloat16_tENS5_IJlSC_lEEESK_SL_NS4_8TiledMMAINS4_8MMA_AtomIJNS4_4SM904GMMA27MMA_64x16x16_F32BF16BF16_SSILNSP_5MajorE0ELSR_0ELNSP_7ScaleInE1ELSS_1EEEEEENS4_6LayoutISD_NS5_IJSC_NSA_ILi0EEESW_EEEEENS5_IJNS4_10UnderscoreESZ_SZ_EEEEENS4_13SM90_TMA_LOADENS4_14ComposedLayoutINS4_7SwizzleILi2ELi4ELi3EEENS4_18smem_ptr_flag_bitsILi16EEENSV_INS5_IJNSA_ILi8EEESI_EEENS5_IJSI_SC_EEEEEEEvNS4_8identityENS4_23SM90_TMA_LOAD_MULTICASTES1C_vS1D_EENS_8epilogue10collective6detail29Sm90TmaWarpSpecializedAdapterINS1H_15DefaultEpilogueISK_SL_SL_NS1G_6thread17LinearCombinationISK_Li1EffLNS1L_9ScaleType4KindE0ELNS_15FloatRoundStyleE2ESK_EENS1_15EpilogueDefaultEEEEEvvEEEEvNT_6ParamsE --------------------------
	.section	.text._ZN7cutlass13device_kernelINS_4gemm6kernel13GemmUniversalIN4cute5tupleIJiiiiEEENS1_10collective13CollectiveMmaINS1_34MainloopSm90TmaGmmaWarpSpecializedILi9ENS5_IJNS4_1CILi2EEENSA_ILi1EEESC_EEENS1_35KernelTmaWarpSpecializedCooperativeEEENS5_IJNSA_ILi384EEENSA_ILi16EEENSA_ILi32EEEEEENS_10bfloat16_tENS5_IJlSC_lEEESK_SL_NS4_8TiledMMAINS4_8MMA_AtomIJNS4_4SM904GMMA27MMA_64x16x16_F32BF16BF16_SSILNSP_5MajorE0ELSR_0ELNSP_7ScaleInE1ELSS_1EEEEEENS4_6LayoutISD_NS5_IJSC_NSA_ILi0EEESW_EEEEENS5_IJNS4_10UnderscoreESZ_SZ_EEEEENS4_13SM90_TMA_LOADENS4_14ComposedLayoutINS4_7SwizzleILi2ELi4ELi3EEENS4_18smem_ptr_flag_bitsILi16EEENSV_INS5_IJNSA_ILi8EEESI_EEENS5_IJSI_SC_EEEEEEEvNS4_8identityENS4_23SM90_TMA_LOAD_MULTICASTES1C_vS1D_EENS_8epilogue10collective6detail29Sm90TmaWarpSpecializedAdapterINS1H_15DefaultEpilogueISK_SL_SL_NS1G_6thread17LinearCombinationISK_Li1EffLNS1L_9ScaleType4KindE0ELNS_15FloatRoundStyleE2ESK_EENS1_15EpilogueDefaultEEEEEvvEEEEvNT_6ParamsE,"ax",@progbits
	.align	128
.text._ZN7cutlass13device_kernelINS_4gemm6kernel13GemmUniversalIN4cute5tupleIJiiiiEEENS1_10collective13CollectiveMmaINS1_34MainloopSm90TmaGmmaWarpSpecializedILi9ENS5_IJNS4_1CILi2EEENSA_ILi1EEESC_EEENS1_35KernelTmaWarpSpecializedCooperativeEEENS5_IJNSA_ILi384EEENSA_ILi16EEENSA_ILi32EEEEEENS_10bfloat16_tENS5_IJlSC_lEEESK_SL_NS4_8TiledMMAINS4_8MMA_AtomIJNS4_4SM904GMMA27MMA_64x16x16_F32BF16BF16_SSILNSP_5MajorE0ELSR_0ELNSP_7ScaleInE1ELSS_1EEEEEENS4_6LayoutISD_NS5_IJSC_NSA_ILi0EEESW_EEEEENS5_IJNS4_10UnderscoreESZ_SZ_EEEEENS4_13SM90_TMA_LOADENS4_14ComposedLayoutINS4_7SwizzleILi2ELi4ELi3EEENS4_18smem_ptr_flag_bitsILi16EEENSV_INS5_IJNSA_ILi8EEESI_EEENS5_IJSI_SC_EEEEEEEvNS4_8identityENS4_23SM90_TMA_LOAD_MULTICASTES1C_vS1D_EENS_8epilogue10collective6detail29Sm90TmaWarpSpecializedAdapterINS1H_15DefaultEpilogueISK_SL_SL_NS1G_6thread17LinearCombinationISK_Li1EffLNS1L_9ScaleType4KindE0ELNS_15FloatRoundStyleE2ESK_EENS1_15EpilogueDefaultEEEEEvvEEEEvNT_6ParamsE:
        .type           _ZN7cutlass13device_kernelINS_4gemm6kernel13GemmUniversalIN4cute5tupleIJiiiiEEENS1_10collective13CollectiveMmaINS1_34MainloopSm90TmaGmmaWarpSpecializedILi9ENS5_IJNS4_1CILi2EEENSA_ILi1EEESC_EEENS1_35KernelTmaWarpSpecializedCooperativeEEENS5_IJNSA_ILi384EEENSA_ILi16EEENSA_ILi32EEEEEENS_10bfloat16_tENS5_IJlSC_lEEESK_SL_NS4_8TiledMMAINS4_8MMA_AtomIJNS4_4SM904GMMA27MMA_64x16x16_F32BF16BF16_SSILNSP_5MajorE0ELSR_0ELNSP_7ScaleInE1ELSS_1EEEEEENS4_6LayoutISD_NS5_IJSC_NSA_ILi0EEESW_EEEEENS5_IJNS4_10UnderscoreESZ_SZ_EEEEENS4_13SM90_TMA_LOADENS4_14ComposedLayoutINS4_7SwizzleILi2ELi4ELi3EEENS4_18smem_ptr_flag_bitsILi16EEENSV_INS5_IJNSA_ILi8EEESI_EEENS5_IJSI_SC_EEEEEEEvNS4_8identityENS4_23SM90_TMA_LOAD_MULTICASTES1C_vS1D_EENS_8epilogue10collective6detail29Sm90TmaWarpSpecializedAdapterINS1H_15DefaultEpilogueISK_SL_SL_NS1G_6thread17LinearCombinationISK_Li1EffLNS1L_9ScaleType4KindE0ELNS_15FloatRoundStyleE2ESK_EENS1_15EpilogueDefaultEEEEEvvEEEEvNT_6ParamsE,@function
        .size           _ZN7cutlass13device_kernelINS_4gemm6kernel13GemmUniversalIN4cute5tupleIJiiiiEEENS1_10collective13CollectiveMmaINS1_34MainloopSm90TmaGmmaWarpSpecializedILi9ENS5_IJNS4_1CILi2EEENSA_ILi1EEESC_EEENS1_35KernelTmaWarpSpecializedCooperativeEEENS5_IJNSA_ILi384EEENSA_ILi16EEENSA_ILi32EEEEEENS_10bfloat16_tENS5_IJlSC_lEEESK_SL_NS4_8TiledMMAINS4_8MMA_AtomIJNS4_4SM904GMMA27MMA_64x16x16_F32BF16BF16_SSILNSP_5MajorE0ELSR_0ELNSP_7ScaleInE1ELSS_1EEEEEENS4_6LayoutISD_NS5_IJSC_NSA_ILi0EEESW_EEEEENS5_IJNS4_10UnderscoreESZ_SZ_EEEEENS4_13SM90_TMA_LOADENS4_14ComposedLayoutINS4_7SwizzleILi2ELi4ELi3EEENS4_18smem_ptr_flag_bitsILi16EEENSV_INS5_IJNSA_ILi8EEESI_EEENS5_IJSI_SC_EEEEEEEvNS4_8identityENS4_23SM90_TMA_LOAD_MULTICASTES1C_vS1D_EENS_8epilogue10collective6detail29Sm90TmaWarpSpecializedAdapterINS1H_15DefaultEpilogueISK_SL_SL_NS1G_6thread17LinearCombinationISK_Li1EffLNS1L_9ScaleType4KindE0ELNS_15FloatRoundStyleE2ESK_EENS1_15EpilogueDefaultEEEEEvvEEEEvNT_6ParamsE,(.L_x_122 - _ZN7cutlass13device_kernelINS_4gemm6kernel13GemmUniversalIN4cute5tupleIJiiiiEEENS1_10collective13CollectiveMmaINS1_34MainloopSm90TmaGmmaWarpSpecializedILi9ENS5_IJNS4_1CILi2EEENSA_ILi1EEESC_EEENS1_35KernelTmaWarpSpecializedCooperativeEEENS5_IJNSA_ILi384EEENSA_ILi16EEENSA_ILi32EEEEEENS_10bfloat16_tENS5_IJlSC_lEEESK_SL_NS4_8TiledMMAINS4_8MMA_AtomIJNS4_4SM904GMMA27MMA_64x16x16_F32BF16BF16_SSILNSP_5MajorE0ELSR_0ELNSP_7ScaleInE1ELSS_1EEEEEENS4_6LayoutISD_NS5_IJSC_NSA_ILi0EEESW_EEEEENS5_IJNS4_10UnderscoreESZ_SZ_EEEEENS4_13SM90_TMA_LOADENS4_14ComposedLayoutINS4_7SwizzleILi2ELi4ELi3EEENS4_18smem_ptr_flag_bitsILi16EEENSV_INS5_IJNSA_ILi8EEESI_EEENS5_IJSI_SC_EEEEEEEvNS4_8identityENS4_23SM90_TMA_LOAD_MULTICASTES1C_vS1D_EENS_8epilogue10collective6detail29Sm90TmaWarpSpecializedAdapterINS1H_15DefaultEpilogueISK_SL_SL_NS1G_6thread17LinearCombinationISK_Li1EffLNS1L_9ScaleType4KindE0ELNS_15FloatRoundStyleE2ESK_EENS1_15EpilogueDefaultEEEEEvvEEEEvNT_6ParamsE)
        .other          _ZN7cutlass13device_kernelINS_4gemm6kernel13GemmUniversalIN4cute5tupleIJiiiiEEENS1_10collective13CollectiveMmaINS1_34MainloopSm90TmaGmmaWarpSpecializedILi9ENS5_IJNS4_1CILi2EEENSA_ILi1EEESC_EEENS1_35KernelTmaWarpSpecializedCooperativeEEENS5_IJNSA_ILi384EEENSA_ILi16EEENSA_ILi32EEEEEENS_10bfloat16_tENS5_IJlSC_lEEESK_SL_NS4_8TiledMMAINS4_8MMA_AtomIJNS4_4SM904GMMA27MMA_64x16x16_F32BF16BF16_SSILNSP_5MajorE0ELSR_0ELNSP_7ScaleInE1ELSS_1EEEEEENS4_6LayoutISD_NS5_IJSC_NSA_ILi0EEESW_EEEEENS5_IJNS4_10UnderscoreESZ_SZ_EEEEENS4_13SM90_TMA_LOADENS4_14ComposedLayoutINS4_7SwizzleILi2ELi4ELi3EEENS4_18smem_ptr_flag_bitsILi16EEENSV_INS5_IJNSA_ILi8EEESI_EEENS5_IJSI_SC_EEEEEEEvNS4_8identityENS4_23SM90_TMA_LOAD_MULTICASTES1C_vS1D_EENS_8epilogue10collective6detail29Sm90TmaWarpSpecializedAdapterINS1H_15DefaultEpilogueISK_SL_SL_NS1G_6thread17LinearCombinationISK_Li1EffLNS1L_9ScaleType4KindE0ELNS_15FloatRoundStyleE2ESK_EENS1_15EpilogueDefaultEEEEEvvEEEEvNT_6ParamsE,@"STO_CUDA_ENTRY STV_DEFAULT"
_ZN7cutlass13device_kernelINS_4gemm6kernel13GemmUniversalIN4cute5tupleIJiiiiEEENS1_10collective13CollectiveMmaINS1_34MainloopSm90TmaGmmaWarpSpecializedILi9ENS5_IJNS4_1CILi2EEENSA_ILi1EEESC_EEENS1_35KernelTmaWarpSpecializedCooperativeEEENS5_IJNSA_ILi384EEENSA_ILi16EEENSA_ILi32EEEEEENS_10bfloat16_tENS5_IJlSC_lEEESK_SL_NS4_8TiledMMAINS4_8MMA_AtomIJNS4_4SM904GMMA27MMA_64x16x16_F32BF16BF16_SSILNSP_5MajorE0ELSR_0ELNSP_7ScaleInE1ELSS_1EEEEEENS4_6LayoutISD_NS5_IJSC_NSA_ILi0EEESW_EEEEENS5_IJNS4_10UnderscoreESZ_SZ_EEEEENS4_13SM90_TMA_LOADENS4_14ComposedLayoutINS4_7SwizzleILi2ELi4ELi3EEENS4_18smem_ptr_flag_bitsILi16EEENSV_INS5_IJNSA_ILi8EEESI_EEENS5_IJSI_SC_EEEEEEEvNS4_8identityENS4_23SM90_TMA_LOAD_MULTICASTES1C_vS1D_EENS_8epilogue10collective6detail29Sm90TmaWarpSpecializedAdapterINS1H_15DefaultEpilogueISK_SL_SL_NS1G_6thread17LinearCombinationISK_Li1EffLNS1L_9ScaleType4KindE0ELNS_15FloatRoundStyleE2ESK_EENS1_15EpilogueDefaultEEEEEvvEEEEvNT_6ParamsE:
[----:B------:R-:W0:Y:S01]  /*0000*/  LDC R1, c[0x0][0x28] ;  /* 0x00000a00ff017b82 */ /* 0x000e220000000800 */
[----:B------:R-:W1:Y:S01]  /*0010*/  S2R R18, SR_TID.X ;  /* 0x0000000000127919 */ /* 0x000e620000002100 */
[----:B------:R-:W-:Y:S01]  /*0020*/  ELECT P0, URZ, PT ;  /* 0x00000000003f782f */ /* 0x000fe20003800000 */
[----:B------:R-:W-:Y:S01]  /*0030*/  BSSY B0, `(.L_x_0) ;  /* 0x000000f000007945 */ /* 0x000fe20003800000 */
[--C-:B-1----:R-:W-:Y:S02]  /*0040*/  SHF.R.U32.HI R0, RZ, 0x5, R18.reuse ;  /* 0x00000005ff007819 */ /* 0x102fe40000011612 */
[----:B------:R-:W-:-:S03]  /*0050*/  SHF.R.U32.HI R3, RZ, 0x7, R18 ;  /* 0x00000007ff037819 */ /* 0x000fc60000011612 */
[----:B------:R-:W1:Y:S04]  /*0060*/  SHFL.IDX PT, R2, R0, RZ, 0x1f ;  /* 0x00001fff00027589 */ /* 0x000e6800000e0000 */
[----:B------:R2:W3:Y:S01]  /*0070*/  SHFL.IDX PT, R5, R3, RZ, 0x1f ;  /* 0x00001fff03057589 */ /* 0x0004e200000e0000 */
[----:B-1----:R-:W-:-:S13]  /*0080*/  ISETP.NE.OR P0, PT, R2, RZ, !P0 ;  /* 0x000000ff0200720c */ /* 0x002fda0004705670 */
[----:B0-23--:R-:W-:Y:S05]  /*0090*/  @P0 BRA `(.L_x_1) ;  /* 0x0000000000200947 */ /* 0x00dfea0003800000 */
[----:B------:R-:W-:Y:S02]  /*00a0*/  ULDC.64 UR4, c[0x0][0x198] ;  /* 0x0000660000047ab9 */ /* 0x000fe40000000a00 */
[----:B------:R-:W-:Y:S02]  /*00b0*/  UIADD3 UR6, UP0, UR4, 0xf0, URZ ;  /* 0x000000f004067890 */ /* 0x000fe4000ff1e03f */
[----:B------:R-:W-:Y:S02]  /*00c0*/  UIADD3 UR4, UP1, UR4, 0x1f0, URZ ;  /* 0x000001f004047890 */ /* 0x000fe4000ff3e03f */
[----:B------:R-:W-:Y:S02]  /*00d0*/  UIADD3.X UR7, URZ, UR5, URZ, UP0, !UPT ;  /* 0x000000053f077290 */ /* 0x000fe400087fe43f */
[----:B------:R-:W-:-:S07]  /*00e0*/  UIADD3.X UR5, URZ, UR5, URZ, UP1, !UPT ;  /* 0x000000053f057290 */ /* 0x000fce0008ffe43f */
[----:B------:R0:W-:Y:S02]  /*00f0*/  UTMACCTL.PF [UR6] ;  /* 0x00000000060079b9 */ /* 0x0001e40008040000 */
[----:B------:R0:W-:Y:S02]  /*0100*/  UTMACCTL.PF [UR4] ;  /* 0x00000000040079b9 */ /* 0x0001e40008040000 */
[----:B0-----:R-:W-:Y:S01]  /*0110*/  NOP ;  /* 0x0000000000007918 */ /* 0x001fe20000000000 */
.L_x_1:
[----:B------:R-:W-:Y:S05]  /*0120*/  BSYNC B0 ;  /* 0x0000000000007941 */ /* 0x000fea0003800000 */
.L_x_0:
[----:B------:R-:W0:Y:S02]  /*0130*/  SHFL.IDX PT, R3, R0, RZ, 0x1f ;  /* 0x00001fff00037589 */ /* 0x000e2400000e0000 */
[----:B0-----:R-:W-:-:S13]  /*0140*/  ISETP.NE.AND P0, PT, R3, RZ, PT ;  /* 0x000000ff0300720c */ /* 0x001fda0003f05270 */
[----:B------:R-:W-:Y:S05]  /*0150*/  @P0 BRA `(.L_x_2) ;  /* 0x00000000008c0947 */ /* 0x000fea0003800000 */
[----:B------:R-:W-:Y:S01]  /*0160*/  ELECT P0, URZ, PT ;  /* 0x00000000003f782f */ /* 0x000fe20003800000 */
[----:B------:R-:W-:-:S12]  /*0170*/  BSSY B0, `(.L_x_2) ;  /* 0x0000021000007945 */ /* 0x000fd80003800000 */
[----:B------:R-:W-:Y:S05]  /*0180*/  @!P0 BRA `(.L_x_3) ;  /* 0x00000000007c8947 */ /* 0x000fea0003800000 */
[----:B------:R-:W0:Y:S01]  /*0190*/  S2UR UR8, SR_CgaCtaId ;  /* 0x00000000000879c3 */ /* 0x000e220000008800 */
[----:B------:R-:W-:Y:S01]  /*01a0*/  UMOV UR4, 0x400 ;  /* 0x0000040000047882 */ /* 0x000fe20000000000 */
[----:B------:R-:W-:Y:S01]  /*01b0*/  UMOV UR5, 0x1 ;  /* 0x0000000100057882 */ /* 0x000fe20000000000 */
[----:B------:R-:W-:Y:S02]  /*01c0*/  UMOV UR6, 0x4 ;  /* 0x0000000400067882 */ /* 0x000fe40000000000 */
[----:B------:R-:W-:-:S04]  /*01d0*/  UIADD3 UR6, -UR6, 0x100000, URZ ;  /* 0x0010000006067890 */ /* 0x000fc8000fffe13f */
[----:B------:R-:W-:Y:S02]  /*01e0*/  USHF.L.U32 UR7, UR6, 0xb, URZ ;  /* 0x0000000b06077899 */ /* 0x000fe4000800063f */
[----:B------:R-:W-:Y:S02]  /*01f0*/  USHF.L.U32 UR6, UR6, 0x1, URZ ;  /* 0x0000000106067899 */ /* 0x000fe4000800063f */
[----:B0-----:R-:W-:Y:S02]  /*0200*/  ULEA UR8, UR8, UR4, 0x18 ;  /* 0x0000000408087291 */ /* 0x001fe4000f8ec03f */
[----:B------:R-:W-:-:S04]  /*0210*/  UIADD3 UR4, -UR5, 0x100000, URZ ;  /* 0x0010000005047890 */ /* 0x000fc8000fffe13f */
[----:B------:R-:W-:Y:S02]  /*0220*/  USHF.L.U32 UR5, UR4, 0xb, URZ ;  /* 0x0000000b04057899 */ /* 0x000fe4000800063f */
[----:B------:R-:W-:Y:S01]  /*0230*/  USHF.L.U32 UR4, UR4, 0x1, URZ ;  /* 0x0000000104047899 */ /* 0x000fe2000800063f */
[----:B------:R-:W0:Y:S11]  /*0240*/  FENCE.VIEW.ASYNC.S ;  /* 0x00000000000073c6 */ /* 0x000e360000000000 */
[----:B0-----:R0:W1:Y:S01]  /*0250*/  SYNCS.EXCH.64 URZ, [UR8], UR4 ;  /* 0x00000004083f75b2 */ /* 0x0010620008000100 */
[----:B------:R0:W2:Y:S01]  /*0260*/  SYNCS.EXCH.64 URZ, [UR8+0x48], UR6 ;  /* 0x00004806083f75b2 */ /* 0x0000a20008000100 */
[----:B------:R0:W3:Y:S01]  /*0270*/  SYNCS.EXCH.64 URZ, [UR8+0x8], UR4 ;  /* 0x00000804083f75b2 */ /* 0x0000e20008000100 */
[----:B------:R0:W4:Y:S01]  /*0280*/  SYNCS.EXCH.64 URZ, [UR8+0x50], UR6 ;  /* 0x00005006083f75b2 */ /* 0x0001220008000100 */
[----:B------:R0:W0:Y:S01]  /*0290*/  SYNCS.EXCH.64 URZ, [UR8+0x10], UR4 ;  /* 0x00001004083f75b2 */ /* 0x0000220008000100 */
        /* <DEDUP_REMOVED lines=13> */
[----:B------:R-:W-:Y:S01]  /*0370*/  NOP ;  /* 0x0000000000007918 */ /* 0x000fe20000000000 */
.L_x_3:
[----:B0-----:R-:W-:Y:S05]  /*0380*/  BSYNC B0 ;  /* 0x0000000000007941 */ /* 0x001fea0003800000 */
.L_x_2:
[----:B------:R-:W-:Y:S01]  /*0390*/  SHF.R.S32.HI R7, RZ, 0x1f, R18 ;  /* 0x0000001fff077819 */ /* 0x000fe20000011412 */
[----:B------:R-:W0:Y:S01]  /*03a0*/  SHFL.IDX PT, R0, R0, RZ, 0x1f ;  /* 0x00001fff00007589 */ /* 0x000e2200000e0000 */
[----:B------:R-:W5:Y:S01]  /*03b0*/  S2UR UR8, SR_CTAID.X ;  /* 0x00000000000879c3 */ /* 0x000f620000002500 */
[----:B------:R-:W-:Y:S02]  /*03c0*/  ELECT P0, URZ, PT ;  /* 0x00000000003f782f */ /* 0x000fe40003800000 */
[----:B------:R-:W-:Y:S01]  /*03d0*/  LEA.HI R7, R7, R18, RZ, 0x7 ;  /* 0x0000001207077211 */ /* 0x000fe200078f38ff */
[----:B------:R-:W1:Y:S01]  /*03e0*/  S2R R4, SR_CTAID.Y ;  /* 0x0000000000047919 */ /* 0x000e620000002600 */
[----:B------:R-:W-:Y:S01]  /*03f0*/  SHF.R.S32.HI R8, RZ, 0x1f, R3 ;  /* 0x0000001fff087819 */ /* 0x000fe20000011403 */
[----:B------:R-:W-:Y:S01]  /*0400*/  ULDC UR4, c[0x0][0x150] ;  /* 0x0000540000047ab9 */ /* 0x000fe20000000800 */
[----:B------:R-:W-:Y:S01]  /*0410*/  LOP3.LUT R7, R7, 0xffffff80, RZ, 0xc0, !PT ;  /* 0xffffff8007077812 */ /* 0x000fe200078ec0ff */
[----:B------:R-:W-:Y:S01]  /*0420*/  NOP ;  /* 0x0000000000007918 */ /* 0x000fe20000000000 */
[----:B------:R-:W-:Y:S01]  /*0430*/  LEA.HI R8, R8, R3, RZ, 0x2 ;  /* 0x0000000308087211 */ /* 0x000fe200078f10ff */
[----:B------:R-:W2:Y:S01]  /*0440*/  LDC R10, c[0x0][0x144] ;  /* 0x00005100ff0a7b82 */ /* 0x000ea20000000800 */
[----:B------:R-:W-:Y:S01]  /*0450*/  NOP ;  /* 0x0000000000007918 */ /* 0x000fe20000000000 */
[----:B------:R-:W-:Y:S01]  /*0460*/  IMAD.IADD R6, R18, 0x1, -R7 ;  /* 0x0000000112067824 */ /* 0x000fe200078e0a07 */
[----:B------:R-:W-:Y:S01]  /*0470*/  LOP3.LUT R8, R8, 0x3ffffffc, RZ, 0xc0, !PT ;  /* 0x3ffffffc08087812 */ /* 0x000fe200078ec0ff */
[----:B------:R-:W-:Y:S01]  /*0480*/  IMAD.MOV.U32 R23, RZ, RZ, 0x1 ;  /* 0x00000001ff177424 */ /* 0x000fe200078e00ff */
[----:B------:R-:W-:-:S02]  /*0490*/  ISETP.NE.AND P3, PT, R5, RZ, PT ;  /* 0x000000ff0500720c */ /* 0x000fc40003f65270 */
[----:B------:R-:W-:Y:S01]  /*04a0*/  SHF.R.S32.HI R7, RZ, 0x1f, R6 ;  /* 0x0000001fff077819 */ /* 0x000fe20000011406 */
[----:B------:R-:W-:Y:S01]  /*04b0*/  IMAD.IADD R8, R3, 0x1, -R8 ;  /* 0x0000000103087824 */ /* 0x000fe200078e0a08 */
[----:B------:R-:W3:Y:S02]  /*04c0*/  LDC R13, c[0x0][0x140] ;  /* 0x00005000ff0d7b82 */ /* 0x000ee40000000800 */
[----:B------:R-:W-:Y:S02]  /*04d0*/  LEA.HI R7, R7, R6, RZ, 0x3 ;  /* 0x0000000607077211 */ /* 0x000fe400078f18ff */
[----:B0-----:R-:W-:Y:S02]  /*04e0*/  ISETP.NE.OR P0, PT, R0, RZ, !P0 ;  /* 0x000000ff0000720c */ /* 0x001fe40004705670 */
[--C-:B------:R-:W-:Y:S02]  /*04f0*/  SHF.R.S32.HI R0, RZ, 0x3, R7.reuse ;  /* 0x00000003ff007819 */ /* 0x100fe40000011407 */
[----:B------:R-:W-:-:S02]  /*0500*/  SHF.R.S32.HI R7, RZ, 0x1f, R7 ;  /* 0x0000001fff077819 */ /* 0x000fc40000011407 */
[----:B-----5:R-:W-:Y:S02]  /*0510*/  I2FP.F32.U32 R9, UR8 ;  /* 0x0000000800097c45 */ /* 0x020fe40008201000 */
[----:B------:R-:W-:-:S03]  /*0520*/  LEA.HI R7, R7, R0, RZ, 0x2 ;  /* 0x0000000007077211 */ /* 0x000fc600078f10ff */
[----:B------:R-:W-:Y:S01]  /*0530*/  FMUL R9, R9, UR4 ;  /* 0x0000000409097c20 */ /* 0x000fe20008400000 */
[----:B------:R-:W-:Y:S01]  /*0540*/  LOP3.LUT R7, R7, 0xfffffffc, RZ, 0xc0, !PT ;  /* 0xfffffffc07077812 */ /* 0x000fe200078ec0ff */
[----:B------:R-:W-:Y:S01]  /*0550*/  VOTEU.ALL UP0, P0 ;  /* 0x00000000003f7886 */ /* 0x000fe20000000000 */
[----:B-1----:R-:W-:Y:S01]  /*0560*/  I2FP.F32.U32 R3, R4 ;  /* 0x0000000400037245 */ /* 0x002fe20000201000 */
[----:B------:R-:W-:Y:S01]  /*0570*/  ULDC UR4, c[0x0][0x154] ;  /* 0x0000550000047ab9 */ /* 0x000fe20000000800 */
[----:B------:R-:W-:Y:S01]  /*0580*/  VOTEU.ALL UP1, P0 ;  /* 0x00000000003f7886 */ /* 0x000fe20000020000 */
[----:B------:R-:W0:Y:S01]  /*0590*/  F2I.U32.TRUNC.NTZ R9, R9 ;  /* 0x0000000900097305 */ /* 0x000e22000020f000 */
[----:B------:R-:W-:Y:S01]  /*05a0*/  IMAD.IADD R7, R0, 0x1, -R7 ;  /* 0x0000000100077824 */ /* 0x000fe200078e0a07 */
[----:B------:R-:W1:Y:S01]  /*05b0*/  @!UP0 S2UR UR7, SR_CgaCtaId ;  /* 0x00000000000789c3 */ /* 0x000e620000008800 */
[----:B------:R-:W-:Y:S01]  /*05c0*/  FMUL R12, R3, UR4 ;  /* 0x00000004030c7c20 */ /* 0x000fe20008400000 */
[----:B------:R-:W-:Y:S01]  /*05d0*/  UMOV UR4, 0x20 ;  /* 0x0000002000047882 */ /* 0x000fe20000000000 */
[----:B------:R-:W-:Y:S01]  /*05e0*/  IMAD R8, R8, 0x4, R7 ;  /* 0x0000000408087824 */ /* 0x000fe200078e0207 */
[----:B------:R-:W-:Y:S01]  /*05f0*/  @!UP0 UMOV UR6, 0x400 ;  /* 0x0000040000068882 */ /* 0x000fe20000000000 */
[----:B------:R-:W-:-:S04]  /*0600*/  @!UP0 UIADD3 UR4, -UR4, 0x100000, URZ ;  /* 0x0010000004048890 */ /* 0x000fc8000fffe13f */
[----:B------:R-:W-:Y:S02]  /*0610*/  @!UP0 USHF.L.U32 UR5, UR4, 0xb, URZ ;  /* 0x0000000b04058899 */ /* 0x000fe4000800063f */
[----:B------:R-:W-:Y:S01]  /*0620*/  @!UP0 USHF.L.U32 UR4, UR4, 0x1, URZ ;  /* 0x0000000104048899 */ /* 0x000fe2000800063f */
[----:B---3--:R-:W-:Y:S01]  /*0630*/  ISETP.EQ.U32.AND P2, PT, R13, 0x1, PT ;  /* 0x000000010d00780c */ /* 0x008fe20003f42070 */
[----:B------:R-:W3:Y:S01]  /*0640*/  F2I.U32.TRUNC.NTZ R12, R12 ;  /* 0x0000000c000c7305 */ /* 0x000ee2000020f000 */
[----:B------:R-:W-:Y:S01]  /*0650*/  LEA.HI R0, R8, R8, RZ, 0x1 ;  /* 0x0000000808007211 */ /* 0x000fe200078f08ff */
[----:B------:R-:W5:Y:S03]  /*0660*/  LDC R7, c[0x0][0x148] ;  /* 0x00005200ff077b82 */ /* 0x000f660000000800 */
[----:B------:R-:W-:Y:S01]  /*0670*/  LOP3.LUT R11, R0, 0xfffffffe, RZ, 0xc0, !PT ;  /* 0xfffffffe000b7812 */ /* 0x000fe200078ec0ff */
[----:B0-----:R-:W-:Y:S01]  /*0680*/  IMAD.MOV R15, RZ, RZ, -R9 ;  /* 0x000000ffff0f7224 */ /* 0x001fe200078e0a09 */
[----:B------:R-:W-:-:S03]  /*0690*/  SHF.R.S32.HI R9, RZ, 0x1f, R2 ;  /* 0x0000001fff097819 */ /* 0x000fc60000011402 */
[----:B--2---:R-:W-:Y:S01]  /*06a0*/  IMAD R3, R10, R15, UR8 ;  /* 0x000000080a037e24 */ /* 0x004fe2000f8e020f */
[----:B------:R-:W-:Y:S01]  /*06b0*/  LEA.HI R9, R9, R2, RZ, 0x2 ;  /* 0x0000000209097211 */ /* 0x000fe200078f10ff */
[C---:B------:R-:W-:Y:S02]  /*06c0*/  IMAD.IADD R0, R8.reuse, 0x1, -R11 ;  /* 0x0000000108007824 */ /* 0x040fe400078e0a0b */
[----:B------:R-:W-:Y:S01]  /*06d0*/  IMAD.SHL.U32 R11, R8, 0x4, RZ ;  /* 0x00000004080b7824 */ /* 0x000fe200078e00ff */
[----:B------:R-:W-:Y:S01]  /*06e0*/  LOP3.LUT R9, R9, 0xfffffffc, RZ, 0xc0, !PT ;  /* 0xfffffffc09097812 */ /* 0x000fe200078ec0ff */
[----:B---3--:R-:W-:Y:S01]  /*06f0*/  IMAD.MOV R24, RZ, RZ, -R12 ;  /* 0x000000ffff187224 */ /* 0x008fe200078e0a0c */
[----:B------:R-:W-:Y:S01]  /*0700*/  ISETP.NE.AND P4, PT, R0, R3, PT ;  /* 0x000000030000720c */ /* 0x000fe20003f85270 */
[----:B-1----:R-:W-:Y:S01]  /*0710*/  @!UP0 ULEA UR6, UR7, UR6, 0x18 ;  /* 0x0000000607068291 */ /* 0x002fe2000f8ec03f */
[----:B------:R-:W-:Y:S01]  /*0720*/  LOP3.LUT R22, R8, 0xc, R11, 0x78, !PT ;  /* 0x0000000c08167812 */ /* 0x000fe200078e780b */
[----:B------:R-:W-:Y:S01]  /*0730*/  IMAD.IADD R0, R2, 0x1, -R9 ;  /* 0x0000000102007824 */ /* 0x000fe200078e0a09 */
[----:B------:R-:W-:Y:S01]  /*0740*/  VOTEU.ALL UP0, P0 ;  /* 0x00000000003f7886 */ /* 0x000fe20000000000 */
[----:B------:R-:W-:Y:S01]  /*0750*/  LOP3.LUT P0, RZ, R6, 0x7, RZ, 0xc0, !PT ;  /* 0x0000000706ff7812 */ /* 0x000fe2000780c0ff */
[----:B------:R-:W-:-:S02]  /*0760*/  VIADD R6, R5, 0xffffffff ;  /* 0xffffffff05067836 */ /* 0x000fc40000000000 */
[----:B------:R-:W-:Y:S01]  /*0770*/  ISETP.NE.AND P1, PT, R0, 0x3, PT ;  /* 0x000000030000780c */ /* 0x000fe20003f25270 */
[----:B-----5:R-:W-:Y:S01]  /*0780*/  IMAD R9, R7, R24, R4 ;  /* 0x0000001807097224 */ /* 0x020fe200078e0204 */
[----:B------:R-:W-:Y:S02]  /*0790*/  ISETP.LT.U32.AND P0, PT, R22, 0x2, !P0 ;  /* 0x000000021600780c */ /* 0x000fe40004701070 */
[----:B------:R-:W-:Y:S01]  /*07a0*/  ISETP.EQ.OR P1, PT, R0, RZ, !P1 ;  /* 0x000000ff0000720c */ /* 0x000fe20004f22670 */
[----:B------:R-:W0:Y:S02]  /*07b0*/  FENCE.VIEW.ASYNC.S ;  /* 0x00000000000073c6 */ /* 0x000e240000000000 */
[----:B0-----:R0:W1:Y:S01]  /*07c0*/  @!UP0 SYNCS.EXCH.64 URZ, [UR6+0xa0], UR4 ;  /* 0x0000a004063f85b2 */ /* 0x0010620008000100 */
[----:B------:R-:W-:Y:S02]  /*07d0*/  @P4 LEA.HI R2, R22, R22, RZ, 0x1 ;  /* 0x0000001616024211 */ /* 0x000fe400078f08ff */
[----:B------:R-:W-:-:S02]  /*07e0*/  ISETP.EQ.AND P1, PT, R5, RZ, P1 ;  /* 0x000000ff0500720c */ /* 0x000fc40000f22270 */
[----:B------:R-:W-:Y:S02]  /*07f0*/  @P4 SHF.R.S32.HI R2, RZ, 0x1, R2 ;  /* 0x00000001ff024819 */ /* 0x000fe40000011402 */
[----:B------:R-:W-:Y:S02]  /*0800*/  ISETP.GE.U32.AND P6, PT, R6, 0x2, PT ;  /* 0x000000020600780c */ /* 0x000fe40003fc6070 */
[----:B------:R-:W-:Y:S02]  /*0810*/  @P4 ISETP.NE.AND P5, PT, R2, R9, PT ;  /* 0x000000090200420c */ /* 0x000fe40003fa5270 */
[----:B------:R-:W-:Y:S02]  /*0820*/  SEL R2, RZ, 0x1, !P0 ;  /* 0x00000001ff027807 */ /* 0x000fe40004000000 */
[----:B------:R-:W-:Y:S02]  /*0830*/  @P4 SEL R23, RZ, 0x1, P5 ;  /* 0x00000001ff174807 */ /* 0x000fe40002800000 */
[----:B------:R-:W-:Y:S01]  /*0840*/  SEL R19, RZ, 0x1, !P1 ;  /* 0x00000001ff137807 */ /* 0x000fe20004800000 */
[----:B------:R0:W2:Y:S01]  /*0850*/  @!UP1 SYNCS.EXCH.64 URZ, [UR6+0xa8], UR4 ;  /* 0x0000a804063f95b2 */ /* 0x0000a20008000100 */
[----:B------:R-:W-:Y:S01]  /*0860*/  LOP3.LUT R23, R23, R2, RZ, 0xc0, !PT ;  /* 0x0000000217177212 */ /* 0x000fe200078ec0ff */
[----:B------:R-:W-:Y:S01]  /*0870*/  NOP ;  /* 0x0000000000007918 */ /* 0x000fe20000000000 */
[----:B------:R-:W-:Y:S01]  /*0880*/  SEL R19, R19, 0x2, P6 ;  /* 0x0000000213137807 */ /* 0x000fe20003000000 */
[----:B------:R-:W-:Y:S06]  /*0890*/  @!P2 BRA `(.L_x_4) ;  /* 0x000000000008a947 */ /* 0x000fec0003800000 */
[----:B-12-4-:R-:W-:Y:S01]  /*08a0*/  UCGABAR_ARV ;  /* 0x00000000000079c7 */ /* 0x016fe20008000000 */
[----:B------:R-:W-:Y:S05]  /*08b0*/  BRA `(.L_x_5) ;  /* 0x0000000000047947 */ /* 0x000fea0003800000 */
.L_x_4:
[----:B-12-4-:R-:W-:Y:S01]  /*08c0*/  NOP ;  /* 0x0000000000007918 */ /* 0x016fe20000000000 */
.L_x_5:
[----:B------:R-:W1:Y:S01]  /*08d0*/  LDC R2, c[0x0][0x65c] ;  /* 0x00019700ff027b82 */ /* 0x000e620000000800 */
[----:B------:R-:W-:Y:S02]  /*08e0*/  IMAD.U32 R8, RZ, RZ, UR8 ;  /* 0x00000008ff087e24 */ /* 0x000fe4000f8e00ff */
[----:B------:R-:W-:Y:S01]  /*08f0*/  IMAD.MOV.U32 R9, RZ, RZ, RZ ;  /* 0x000000ffff097224 */ /* 0x000fe200078e00ff */
[----:B-1----:R-:W-:-:S04]  /*0900*/  ISETP.NE.AND P1, PT, R2, 0x1, PT ;  /* 0x000000010200780c */ /* 0x002fc80003f25270 */
[----:B------:R-:W-:-:S09]  /*0910*/  P2R R5, PR, RZ, 0x2 ;  /* 0x00000002ff057803 */ /* 0x000fd20000000000 */
[----:B------:R-:W1:Y:S01]  /*0920*/  @P1 LDC R17, c[0x0][0x10] ;  /* 0x00000400ff111b82 */ /* 0x000e620000000800 */
[----:B------:R-:W-:Y:S02]  /*0930*/  @P1 IMAD.MOV.U32 R5, RZ, RZ, RZ ;  /* 0x000000ffff051224 */ /* 0x000fe400078e00ff */
[----:B------:R-:W-:-:S05]  /*0940*/  @P1 IMAD.MOV.U32 R13, RZ, RZ, RZ ;  /* 0x000000ffff0d1224 */ /* 0x000fca00078e00ff */
[----:B------:R-:W2:Y:S01]  /*0950*/  @!P1 LDC R11, c[0x0][0xc] ;  /* 0x00000300ff0b9b82 */ /* 0x000ea20000000800 */
[----:B-1----:R-:W-:-:S04]  /*0960*/  @P1 IMAD.WIDE.U32 R16, R17, UR8, R4 ;  /* 0x0000000811101c25 */ /* 0x002fc8000f8e0004 */
[----:B------:R-:W-:Y:S02]  /*0970*/  @P1 IMAD.IADD R17, R17, 0x1, R13 ;  /* 0x0000000111111824 */ /* 0x000fe400078e020d */
[----:B--2---:R-:W-:-:S04]  /*0980*/  @!P1 IMAD.WIDE.U32 R8, R4, R11, R8 ;  /* 0x0000000b04089225 */ /* 0x004fc800078e0008 */
[----:B------:R-:W-:Y:S02]  /*0990*/  @!P1 IMAD.MOV.U32 R16, RZ, RZ, R8 ;  /* 0x000000ffff109224 */ /* 0x000fe400078e0008 */
[----:B------:R-:W-:Y:S01]  /*09a0*/  @!P1 IMAD.MOV.U32 R17, RZ, RZ, R9 ;  /* 0x000000ffff119224 */ /* 0x000fe200078e0009 */
[----:B------:R-:W-:Y:S06]  /*09b0*/  @!P2 BRA `(.L_x_6) ;  /* 0x00000000000ca947 */ /* 0x000fec0003800000 */
[----:B------:R-:W-:Y:S01]  /*09c0*/  UCGABAR_WAIT ;  /* 0x0000000000007dc7 */ /* 0x000fe20008000000 */
[----:B------:R-:W-:Y:S01]  /*09d0*/  CCTL.IVALL ;  /* 0x00000000ff00798f */ /* 0x000fe20002000000 */
[----:B------:R-:W-:Y:S05]  /*09e0*/  BRA `(.L_x_7) ;  /* 0x0000000000047947 */ /* 0x000fea0003800000 */
.L_x_6:
[----:B------:R-:W-:Y:S06]  /*09f0*/  BAR.SYNC.DEFER_BLOCKING 0x0 ;  /* 0x0000000000007b1d */ /* 0x000fec0000010000 */
.L_x_7:
[----:B------:R-:W-:Y:S05]  /*0a00*/  @!P3 BRA `(.L_x_8) ;  /* 0x0000003c00acb947 */ /* 0x000fea0003800000 */
[----:B------:R-:W-:-:S13]  /*0a10*/  ISETP.GT.U32.AND P0, PT, R6, 0x1, PT ;  /* 0x000000010600780c */ /* 0x000fda0003f04070 */
[----:B0-----:R-:W-:Y:S05]  /*0a20*/  @P0 EXIT ;  /* 0x000000000000094d */ /* 0x001fea0003800000 */
[----:B------:R-:W-:Y:S01]  /*0a30*/  ULDC.64 UR4, c[0x0][0x650] ;  /* 0x0001940000047ab9 */ /* 0x000fe20000000a00 */
[----:B------:R-:W-:Y:S01]  /*0a40*/  PRMT R0, RZ, 0x7610, R0 ;  /* 0x00007610ff007816 */ /* 0x000fe20000000000 */
[----:B------:R-:W-:Y:S01]  /*0a50*/  IMAD.MOV.U32 R52, RZ, RZ, -0x1 ;  /* 0xffffffffff347424 */ /* 0x000fe200078e00ff */
[----:B------:R-:W-:Y:S01]  /*0a60*/  ISETP.GE.U32.AND P0, PT, R16, UR4, PT ;  /* 0x0000000410007c0c */ /* 0x000fe2000bf06070 */
[----:B------:R-:W-:Y:S02]  /*0a70*/  IMAD.MOV.U32 R53, RZ, RZ, -0x1 ;  /* 0xffffffffff357424 */ /* 0x000fe400078e00ff */
[----:B------:R-:W-:Y:S01]  /*0a80*/  IMAD.MOV.U32 R51, RZ, RZ, -0x1 ;  /* 0xffffffffff337424 */ /* 0x000fe200078e00ff */
[----:B------:R-:W-:-:S13]  /*0a90*/  ISETP.GE.U32.AND.EX P0, PT, R17, UR5, PT, P0 ;  /* 0x0000000511007c0c */ /* 0x000fda000bf06100 */
[----:B------:R-:W-:Y:S05]  /*0aa0*/  @P0 BRA `(.L_x_9) ;  /* 0x0000000400280947 */ /* 0x000fea0003800000 */
[----:B------:R-:W0:Y:S01]  /*0ab0*/  LDC.64 R20, c[0x0][0x628] ;  /* 0x00018a00ff147b82 */ /* 0x000e220000000a00 */
[----:B------:R-:W-:Y:S02]  /*0ac0*/  IMAD.MOV.U32 R8, RZ, RZ, R16 ;  /* 0x000000ffff087224 */ /* 0x000fe400078e0010 */
[----:B------:R-:W-:-:S05]  /*0ad0*/  IMAD.MOV.U32 R9, RZ, RZ, R17 ;  /* 0x000000ffff097224 */ /* 0x000fca00078e0011 */
[----:B------:R-:W1:Y:S08]  /*0ae0*/  LDC R0, c[0x0][0x630] ;  /* 0x00018c00ff007b82 */ /* 0x000e700000000800 */
[----:B------:R-:W2:Y:S01]  /*0af0*/  LDC.64 R26, c[0x0][0x620] ;  /* 0x00018800ff1a7b82 */ /* 0x000ea20000000a00 */
[----:B0-----:R-:W-:-:S04]  /*0b00*/  ISETP.NE.U32.AND P0, PT, R20, RZ, PT ;  /* 0x000000ff1400720c */ /* 0x001fc80003f05070 */
[----:B------:R-:W-:-:S13]  /*0b10*/  ISETP.NE.AND.EX P0, PT, R21, RZ, PT, P0 ;  /* 0x000000ff1500720c */ /* 0x000fda0003f05300 */
[----:B-12---:R-:W-:Y:S05]  /*0b20*/  @!P0 BRA `(.L_x_10) ;  /* 0x0000000000288947 */ /* 0x006fea0003800000 */
[----:B------:R-:W0:Y:S02]  /*0b30*/  LDC R13, c[0x0][0x634] ;  /* 0x00018d00ff0d7b82 */ /* 0x000e240000000800 */
[----:B0-----:R-:W-:-:S05]  /*0b40*/  IADD3 R13, P0, R16, R13, RZ ;  /* 0x0000000d100d7210 */ /* 0x001fca0007f1e0ff */
[----:B------:R-:W-:-:S04]  /*0b50*/  IMAD.X R15, RZ, RZ, R17, P0 ;  /* 0x000000ffff0f7224 */ /* 0x000fc800000e0611 */
[----:B------:R-:W-:-:S04]  /*0b60*/  IMAD.WIDE.U32 R8, R15, R20, RZ ;  /* 0x000000140f087225 */ /* 0x000fc800078e00ff */
[----:B------:R-:W-:-:S04]  /*0b70*/  IMAD.WIDE.U32 R10, P0, R13, R21, R8 ;  /* 0x000000150d0a7225 */ /* 0x000fc80007800008 */
[----:B------:R-:W-:-:S04]  /*0b80*/  IMAD.WIDE.U32 R8, R13, R20, RZ ;  /* 0x000000140d087225 */ /* 0x000fc800078e00ff */
[----:B------:R-:W-:Y:S01]  /*0b90*/  IMAD.X R13, RZ, RZ, RZ, P0 ;  /* 0x000000ffff0d7224 */ /* 0x000fe200000e06ff */
[----:B------:R-:W-:Y:S01]  /*0ba0*/  IADD3 RZ, P0, R9, R10, RZ ;  /* 0x0000000a09ff7210 */ /* 0x000fe20007f1e0ff */
[----:B------:R-:W-:-:S04]  /*0bb0*/  IMAD.MOV.U32 R12, RZ, RZ, R11 ;  /* 0x000000ffff0c7224 */ /* 0x000fc800078e000b */
[----:B------:R-:W-:-:S08]  /*0bc0*/  IMAD.WIDE.U32.X R8, R15, R21, R12, P0 ;  /* 0x000000150f087225 */ /* 0x000fd000000e040c */
.L_x_10:
[----:B------:R-:W0:Y:S01]  /*0bd0*/  LDC.64 R20, c[0x0][0x640] ;  /* 0x00019000ff147b82 */ /* 0x000e220000000a00 */
[--C-:B------:R-:W-:Y:S01]  /*0be0*/  SHF.R.U64 R51, R8, R0, R9.reuse ;  /* 0x0000000008337219 */ /* 0x100fe20000001209 */
[----:B------:R-:W-:Y:S01]  /*0bf0*/  IMAD R28, R7, R24, R4 ;  /* 0x00000018071c7224 */ /* 0x000fe200078e0204 */
[----:B------:R-:W-:Y:S01]  /*0c00*/  SHF.R.U32.HI R0, RZ, R0, R9 ;  /* 0x00000000ff007219 */ /* 0x000fe20000011609 */
[----:B------:R-:W-:Y:S01]  /*0c10*/  IMAD.MOV.U32 R25, RZ, RZ, 0x1 ;  /* 0x00000001ff197424 */ /* 0x000fe200078e00ff */
[----:B------:R-:W-:-:S03]  /*0c20*/  IADD3 R5, P0, RZ, -R51, RZ ;  /* 0x80000033ff057210 */ /* 0x000fc60007f1e0ff */
[----:B------:R-:W1:Y:S02]  /*0c30*/  LDC R6, c[0x0][0x618] ;  /* 0x00018600ff067b82 */ /* 0x000e640000000800 */
[----:B------:R-:W-:-:S04]  /*0c40*/  IMAD.X R9, RZ, RZ, ~R0, P0 ;  /* 0x000000ffff097224 */ /* 0x000fc800000e0e00 */
[-C--:B------:R-:W-:Y:S02]  /*0c50*/  IMAD R0, R9, R26.reuse, RZ ;  /* 0x0000001a09007224 */ /* 0x080fe400078e02ff */
[----:B------:R-:W2:Y:S01]  /*0c60*/  LDC R11, c[0x0][0x608] ;  /* 0x00018200ff0b7b82 */ /* 0x000ea20000000800 */
[----:B------:R-:W-:-:S04]  /*0c70*/  IMAD.WIDE.U32 R8, R5, R26, R16 ;  /* 0x0000001a05087225 */ /* 0x000fc800078e0010 */
[----:B------:R-:W-:-:S03]  /*0c80*/  IMAD R5, R5, R27, R0 ;  /* 0x0000001b05057224 */ /* 0x000fc600078e0200 */
[----:B------:R-:W3:Y:S01]  /*0c90*/  LDC R12, c[0x0][0x658] ;  /* 0x00019600ff0c7b82 */ /* 0x000ee20000000800 */
[----:B0-----:R-:W-:Y:S01]  /*0ca0*/  ISETP.NE.U32.AND P0, PT, R20, RZ, PT ;  /* 0x000000ff1400720c */ /* 0x001fe20003f05070 */
[----:B------:R-:W-:Y:S02]  /*0cb0*/  IMAD.IADD R5, R9, 0x1, R5 ;  /* 0x0000000109057824 */ /* 0x000fe400078e0205 */
[----:B------:R-:W-:Y:S01]  /*0cc0*/  IMAD.MOV.U32 R9, RZ, RZ, -0x1 ;  /* 0xffffffffff097424 */ /* 0x000fe200078e00ff */
[----:B------:R-:W-:-:S03]  /*0cd0*/  ISETP.NE.AND.EX P0, PT, R21, RZ, PT, P0 ;  /* 0x000000ff1500720c */ /* 0x000fc60003f05300 */
[----:B------:R-:W0:Y:S01]  /*0ce0*/  LDC R15, c[0x0][0x600] ;  /* 0x00018000ff0f7b82 */ /* 0x000e220000000800 */
[-CC-:B-1----:R-:W-:Y:S02]  /*0cf0*/  SHF.R.U64 R13, R8, R6.reuse, R5.reuse ;  /* 0x00000006080d7219 */ /* 0x182fe40000001205 */
[----:B------:R-:W-:-:S05]  /*0d00*/  SHF.R.U32.HI R0, RZ, R6, R5 ;  /* 0x00000006ff007219 */ /* 0x000fca0000011605 */
[----:B------:R-:W1:Y:S01]  /*0d10*/  LDC R14, c[0x0][0x648] ;  /* 0x00019200ff0e7b82 */ /* 0x000e620000000800 */
[-CC-:B--2---:R-:W-:Y:S02]  /*0d20*/  SHF.R.U64 R29, R13, R11.reuse, R0.reuse ;  /* 0x0000000b0d1d7219 */ /* 0x184fe40000001200 */
[----:B------:R-:W-:-:S05]  /*0d30*/  SHF.R.U32.HI R5, RZ, R11, R0 ;  /* 0x0000000bff057219 */ /* 0x000fca0000011600 */
[----:B------:R-:W2:Y:S01]  /*0d40*/  LDC R26, c[0x0][0x638] ;  /* 0x00018e00ff1a7b82 */ /* 0x000ea20000000800 */
[-CC-:B---3--:R-:W-:Y:S02]  /*0d50*/  SHF.R.U64 R24, R29, R12.reuse, R5.reuse ;  /* 0x0000000c1d187219 */ /* 0x188fe40000001205 */
[-C--:B------:R-:W-:Y:S02]  /*0d60*/  SHF.L.U32 R0, R9, R12.reuse, RZ ;  /* 0x0000000c09007219 */ /* 0x080fe400000006ff */
[----:B------:R-:W-:Y:S01]  /*0d70*/  SHF.R.U32.HI R5, RZ, R12, R5 ;  /* 0x0000000cff057219 */ /* 0x000fe20000011605 */
[----:B------:R-:W-:Y:S01]  /*0d80*/  IMAD.MOV.U32 R4, RZ, RZ, R24 ;  /* 0x000000ffff047224 */ /* 0x000fe200078e0018 */
[----:B------:R-:W-:Y:S01]  /*0d90*/  LOP3.LUT R10, RZ, R0, RZ, 0x33, !PT ;  /* 0x00000000ff0a7212 */ /* 0x000fe200078e33ff */
[----:B------:R-:W3:Y:S01]  /*0da0*/  LDC R27, c[0x0][0x610] ;  /* 0x00018400ff1b7b82 */ /* 0x000ee20000000800 */
[----:B------:R-:W-:Y:S05]  /*0db0*/  @!P0 BRA `(.L_x_11) ;  /* 0x0000000000288947 */ /* 0x000fea0003800000 */
[----:B------:R-:W4:Y:S02]  /*0dc0*/  LDC R9, c[0x0][0x64c] ;  /* 0x00019300ff097b82 */ /* 0x000f240000000800 */
[----:B----4-:R-:W-:-:S05]  /*0dd0*/  IADD3 R9, P0, R24, R9, RZ ;  /* 0x0000000918097210 */ /* 0x010fca0007f1e0ff */
        /* <DEDUP_REMOVED lines=8> */
.L_x_11:
[----:B-1----:R-:W-:Y:S01]  /*0e60*/  SHF.R.U64 R4, R4, R14, R5 ;  /* 0x0000000e04047219 */ /* 0x002fe20000001205 */
[----:B0-----:R-:W-:Y:S01]  /*0e70*/  VIADD R6, R15, 0xffffffff ;  /* 0xffffffff0f067836 */ /* 0x001fe20000000000 */
[----:B------:R-:W-:Y:S02]  /*0e80*/  SHF.L.U32 R0, R25, R12, RZ ;  /* 0x0000000c19007219 */ /* 0x000fe400000006ff */
[----:B------:R-:W-:Y:S01]  /*0e90*/  LOP3.LUT R5, R29, R10, RZ, 0xc0, !PT ;  /* 0x0000000a1d057212 */ /* 0x000fe200078ec0ff */
[----:B------:R-:W-:Y:S01]  /*0ea0*/  IMAD.MOV R7, RZ, RZ, -R4 ;  /* 0x000000ffff077224 */ /* 0x000fe200078e0a04 */
[----:B------:R-:W-:Y:S02]  /*0eb0*/  SEL R3, R3, R28, !P1 ;  /* 0x0000001c03037207 */ /* 0x000fe40004800000 */
[----:B------:R-:W-:Y:S01]  /*0ec0*/  LOP3.LUT R6, R13, R6, RZ, 0xc0, !PT ;  /* 0x000000060d067212 */ /* 0x000fe200078ec0ff */
[----:B------:R-:W-:Y:S02]  /*0ed0*/  IMAD R4, R0, R4, R5 ;  /* 0x0000000400047224 */ /* 0x000fe400078e0205 */
[----:B--2---:R-:W-:-:S02]  /*0ee0*/  IMAD R0, R7, R26, R24 ;  /* 0x0000001a07007224 */ /* 0x004fc400078e0218 */
[----:B---3--:R-:W-:Y:S02]  /*0ef0*/  IMAD R3, R4, R27, R3 ;  /* 0x0000001b04037224 */ /* 0x008fe400078e0203 */
[----:B------:R-:W-:Y:S02]  /*0f00*/  IMAD R52, R0, R15, R6 ;  /* 0x0000000f00347224 */ /* 0x000fe400078e0206 */
[----:B------:R-:W-:-:S03]  /*0f10*/  IMAD.MOV.U32 R4, RZ, RZ, 0x1 ;  /* 0x00000001ff047424 */ /* 0x000fc600078e00ff */
[----:B------:R-:W-:Y:S02]  /*0f20*/  SEL R53, R52, R3, !P1 ;  /* 0x0000000334357207 */ /* 0x000fe40004800000 */
[----:B------:R-:W-:Y:S02]  /*0f30*/  PRMT R0, R4, 0x7610, R0 ;  /* 0x0000761004007816 */ /* 0x000fe40000000000 */
[----:B------:R-:W-:-:S07]  /*0f40*/  SEL R52, R3, R52, !P1 ;  /* 0x0000003403347207 */ /* 0x000fce0004800000 */
.L_x_9:
[----:B------:R-:W-:-:S08]  /*0f50*/  NOP ;  /* 0x0000000000007918 */ /* 0x000fd00000000000 */
[----:B------:R-:W0:Y:S02]  /*0f60*/  USETMAXREG.TRY_ALLOC.CTAPOOL UP0, 0xe8 ;  /* 0x000000e8000079c8 */ /* 0x000e240008000600 */
[----:B0-----:R-:W-:-:S13]  /*0f70*/  PLOP3.LUT P0, PT, PT, PT, UP0, 0x80, 0x0 ;  /* 0x000000000000781c */ /* 0x001fda0003f0f008 */
[----:B------:R-:W-:Y:S05]  /*0f80*/  @!P0 BRA `(.L_x_9) ;  /* 0xfffffffc00f08947 */ /* 0x000fea000383ffff */
[----:B------:R-:W-:Y:S01]  /*0f90*/  ULDC.64 UR4, c[0x0][0x598] ;  /* 0x0001660000047ab9 */ /* 0x000fe20000000a00 */
[----:B------:R-:W-:Y:S01]  /*0fa0*/  ULDC.64 UR36, c[0x0][0x208] ;  /* 0x0000820000247ab9 */ /* 0x000fe20000000a00 */
[----:B------:R-:W-:-:S04]  /*0fb0*/  ISETP.NE.U32.AND P0, PT, RZ, UR4, PT ;  /* 0x00000004ff007c0c */ /* 0x000fc8000bf05070 */
[----:B------:R-:W-:-:S13]  /*0fc0*/  ISETP.NE.AND.EX P0, PT, RZ, UR5, PT, P0 ;  /* 0x00000005ff007c0c */ /* 0x000fda000bf05300 */
[----:B------:R-:W-:Y:S05]  /*0fd0*/  @!P0 BRA `(.L_x_12) ;  /* 0x00000000001c8947 */ /* 0x000fea0003800000 */
[----:B------:R-:W0:Y:S02]  /*0fe0*/  LDC.64 R4, c[0x0][0x598] ;  /* 0x00016600ff047b82 */ /* 0x000e240000000a00 */
[----:B0-----:R-:W2:Y:S02]  /*0ff0*/  LDG.E.64 R4, desc[UR36][R4.64] ;  /* 0x0000002404047981 */ /* 0x001ea4000c1e1b00 */
[----:B--2---:R-:W-:-:S04]  /*1000*/  ISETP.NE.U32.AND P0, PT, R4, RZ, PT ;  /* 0x000000ff0400720c */ /* 0x004fc80003f05070 */
[----:B------:R-:W-:-:S13]  /*1010*/  ISETP.NE.AND.EX P0, PT, R5, RZ, PT, P0 ;  /* 0x000000ff0500720c */ /* 0x000fda0003f05300 */
[----:B------:R-:W-:Y:S05]  /*1020*/  @!P0 BRA `(.L_x_12) ;  /* 0x0000000000088947 */ /* 0x000fea0003800000 */
[----:B------:R0:W5:Y:S01]  /*1030*/  LD.E R48, desc[UR36][R4.64] ;  /* 0x0000002404307980 */ /* 0x000162000c101900 */
[----:B------:R-:W-:Y:S05]  /*1040*/  BRA `(.L_x_13) ;  /* 0x0000000000247947 */ /* 0x000fea0003800000 */
.L_x_12:
[----:B------:R-:W-:Y:S02]  /*1050*/  ULDC.64 UR4, c[0x0][0x588] ;  /* 0x0001620000047ab9 */ /* 0x000fe40000000a00 */
[----:B------:R-:W-:-:S04]  /*1060*/  ISETP.NE.U32.AND P0, PT, RZ, UR4, PT ;  /* 0x00000004ff007c0c */ /* 0x000fc8000bf05070 */
[----:B------:R-:W-:-:S13]  /*1070*/  ISETP.NE.AND.EX P0, PT, RZ, UR5, PT, P0 ;  /* 0x00000005ff007c0c */ /* 0x000fda000bf05300 */
[----:B------:R-:W-:Y:S05]  /*1080*/  @!P0 BRA `(.L_x_14) ;  /* 0x00000000000c8947 */ /* 0x000fea0003800000 */
[----:B------:R-:W0:Y:S02]  /*1090*/  LDC.64 R48, c[0x0][0x588] ;  /* 0x00016200ff307b82 */ /* 0x000e240000000a00 */
[----:B0-----:R1:W5:Y:S01]  /*10a0*/  LDG.E R48, desc[UR36][R48.64] ;  /* 0x0000002430307981 */ /* 0x001362000c1e1900 */
[----:B------:R-:W-:Y:S05]  /*10b0*/  BRA `(.L_x_13) ;  /* 0x0000000000087947 */ /* 0x000fea0003800000 */
.L_x_14:
[----:B------:R-:W-:Y:S02]  /*10c0*/  ULDC UR4, c[0x0][0x580] ;  /* 0x0001600000047ab9 */ /* 0x000fe40000000800 */
[----:B------:R-:W-:-:S07]  /*10d0*/  IMAD.U32 R48, RZ, RZ, UR4 ;  /* 0x00000004ff307e24 */ /* 0x000fce000f8e00ff */
.L_x_13:
[----:B------:R-:W-:Y:S02]  /*10e0*/  ULDC.64 UR4, c[0x0][0x5a0] ;  /* 0x0001680000047ab9 */ /* 0x000fe40000000a00 */
[----:B------:R-:W-:-:S04]  /*10f0*/  ISETP.NE.U32.AND P0, PT, RZ, UR4, PT ;  /* 0x00000004ff007c0c */ /* 0x000fc8000bf05070 */
[----:B------:R-:W-:-:S13]  /*1100*/  ISETP.NE.AND.EX P0, PT, RZ, UR5, PT, P0 ;  /* 0x00000005ff007c0c */ /* 0x000fda000bf05300 */
[----:B------:R-:W-:Y:S05]  /*1110*/  @!P0 BRA `(.L_x_15) ;  /* 0x00000000001c8947 */ /* 0x000fea0003800000 */
[----:B0-----:R-:W0:Y:S02]  /*1120*/  LDC.64 R4, c[0x0][0x5a0] ;  /* 0x00016800ff047b82 */ /* 0x001e240000000a00 */
[----:B0-----:R-:W2:Y:S02]  /*1130*/  LDG.E.64 R4, desc[UR36][R4.64] ;  /* 0x0000002404047981 */ /* 0x001ea4000c1e1b00 */
[----:B--2---:R-:W-:-:S04]  /*1140*/  ISETP.NE.U32.AND P0, PT, R4, RZ, PT ;  /* 0x000000ff0400720c */ /* 0x004fc80003f05070 */
[----:B------:R-:W-:-:S13]  /*1150*/  ISETP.NE.AND.EX P0, PT, R5, RZ, PT, P0 ;  /* 0x000000ff0500720c */ /* 0x000fda0003f05300 */
[----:B------:R-:W-:Y:S05]  /*1160*/  @!P0 BRA `(.L_x_15) ;  /* 0x0000000000088947 */ /* 0x000fea0003800000 */
[----:B-1----:R0:W5:Y:S01]  /*1170*/  LD.E R49, desc[UR36][R4.64] ;  /* 0x0000002404317980 */ /* 0x002162000c101900 */
[----:B------:R-:W-:Y:S05]  /*1180*/  BRA `(.L_x_16) ;  /* 0x0000000000247947 */ /* 0x000fea0003800000 */
.L_x_15:
[----:B------:R-:W-:Y:S02]  /*1190*/  ULDC.64 UR4, c[0x0][0x590] ;  /* 0x0001640000047ab9 */ /* 0x000fe40000000a00 */
[----:B------:R-:W-:-:S04]  /*11a0*/  ISETP.NE.U32.AND P0, PT, RZ, UR4, PT ;  /* 0x00000004ff007c0c */ /* 0x000fc8000bf05070 */
[----:B------:R-:W-:-:S13]  /*11b0*/  ISETP.NE.AND.EX P0, PT, RZ, UR5, PT, P0 ;  /* 0x00000005ff007c0c */ /* 0x000fda000bf05300 */
[----:B------:R-:W-:Y:S05]  /*11c0*/  @!P0 BRA `(.L_x_17) ;  /* 0x00000000000c8947 */ /* 0x000fea0003800000 */
[----:B0-----:R-:W1:Y:S02]  /*11d0*/  LDC.64 R4, c[0x0][0x590] ;  /* 0x00016400ff047b82 */ /* 0x001e640000000a00 */
[----:B-1----:R1:W5:Y:S01]  /*11e0*/  LDG.E R49, desc[UR36][R4.64] ;  /* 0x0000002404317981 */ /* 0x002362000c1e1900 */
[----:B------:R-:W-:Y:S05]  /*11f0*/  BRA `(.L_x_16) ;  /* 0x0000000000087947 */ /* 0x000fea0003800000 */
.L_x_17:
[----:B------:R-:W-:Y:S02]  /*1200*/  ULDC UR4, c[0x0][0x584] ;  /* 0x0001610000047ab9 */ /* 0x000fe40000000800 */
[----:B-1----:R-:W-:-:S07]  /*1210*/  IMAD.U32 R49, RZ, RZ, UR4 ;  /* 0x00000004ff317e24 */ /* 0x002fce000f8e00ff */
.L_x_16:
[----:B------:R-:W-:-:S13]  /*1220*/  LOP3.LUT P0, RZ, R0, 0xff, RZ, 0xc0, !PT ;  /* 0x000000ff00ff7812 */ /* 0x000fda000780c0ff */
[----:B------:R-:W-:Y:S05]  /*1230*/  @!P0 EXIT ;  /* 0x000000000000894d */ /* 0x000fea0003800000 */
[----:B------:R-:W-:Y:S01]  /*1240*/  ULDC UR4, c[0x0][0x28c] ;  /* 0x0000a30000047ab9 */ /* 0x000fe20000000800 */
[----:B------:R-:W-:Y:S01]  /*1250*/  LOP3.LUT R50, R19, 0x1, RZ, 0xfc, !PT ;  /* 0x0000000113327812 */ /* 0x000fe200078efcff */
[----:B------:R-:W-:Y:S01]  /*1260*/  UIADD3 UR4, UR4, 0x1f, URZ ;  /* 0x0000001f04047890 */ /* 0x000fe2000fffe03f */
[----:B------:R-:W-:Y:S01]  /*1270*/  UMOV UR38, URZ ;  /* 0x0000003f00267c82 */ /* 0x000fe20008000000 */
[----:B------:R-:W-:Y:S02]  /*1280*/  UMOV UR39, URZ ;  /* 0x0000003f00277c82 */ /* 0x000fe40008000000 */
[----:B------:R-:W-:-:S04]  /*1290*/  USHF.R.S32.HI UR5, URZ, 0x1f, UR4 ;  /* 0x0000001f3f057899 */ /* 0x000fc80008011404 */
[----:B------:R-:W-:-:S04]  /*12a0*/  ULEA.HI UR5, UR5, UR4, URZ, 0x5 ;  /* 0x0000000405057291 */ /* 0x000fc8000f8f283f */
[----:B------:R-:W-:-:S12]  /*12b0*/  USHF.R.S32.HI UR40, URZ, 0x5, UR5 ;  /* 0x000000053f287899 */ /* 0x000fd80008011405 */
.L_x_77:
[----:B------:R-:W-:Y:S01]  /*12c0*/  LOP3.LUT R0, R18, 0x80, RZ, 0xc0, !PT ;  /* 0x0000008012007812 */ /* 0x000fe200078ec0ff */
[----:B--2---:R-:W2:Y:S01]  /*12d0*/  S2UR UR7, SR_CgaCtaId ;  /* 0x00000000000779c3 */ /* 0x004ea20000008800 */
[----:B------:R-:W-:Y:S02]  /*12e0*/  UMOV UR6, 0x400 ;  /* 0x0000040000067882 */ /* 0x000fe40000000000 */
[----:B------:R-:W-:-:S06]  /*12f0*/  SHF.R.U32.HI R0, RZ, 0x7, R0 ;  /* 0x00000007ff007819 */ /* 0x000fcc0000011600 */
[----:B------:R-:W3:Y:S01]  /*1300*/  SHFL.IDX PT, R0, R0, RZ, 0x1f ;  /* 0x00001fff00007589 */ /* 0x000ee200000e0000 */
[----:B--2---:R-:W-:Y:S01]  /*1310*/  ULEA UR42, UR7, UR6, 0x18 ;  /* 0x00000006072a7291 */ /* 0x004fe2000f8ec03f */
[----:B---3--:R-:W-:-:S13]  /*1320*/  R2UR UR4, R0 ;  /* 0x00000000000472ca */ /* 0x008fda00000e0000 */
[----:B------:R-:W-:-:S04]  /*1330*/  ULEA.HI UR5, UR4, UR4, URZ, 0x1 ;  /* 0x0000000404057291 */ /* 0x000fc8000f8f083f */
[----:B------:R-:W-:-:S04]  /*1340*/  ULOP3.LUT UR5, UR5, 0xffffe, URZ, 0xc0, !UPT ;  /* 0x000ffffe05057892 */ /* 0x000fc8000f8ec03f */
[----:B------:R-:W-:-:S03]  /*1350*/  UIADD3 UR5, UR4, -UR5, URZ ;  /* 0x8000000504057290 */ /* 0x000fc6000fffe03f */
[----:B------:R-:W-:Y:S01]  /*1360*/  ULDC UR4, c[0x0][0x28c] ;  /* 0x0000a30000047ab9 */ /* 0x000fe20000000800 */
[----:B------:R-:W-:Y:S01]  /*1370*/  ULEA UR5, UR5, UR42, 0xc ;  /* 0x0000002a05057291 */ /* 0x000fe2000f8e603f */
[----:B------:R-:W-:-:S03]  /*1380*/  ISETP.LT.AND P0, PT, RZ, UR4, PT ;  /* 0x00000004ff007c0c */ /* 0x000fc6000bf01270 */
[----:B------:R-:W-:-:S04]  /*1390*/  UIADD3 UR5, UR5, 0x180, URZ ;  /* 0x0000018005057890 */ /* 0x000fc8000fffe03f */
[----:B------:R-:W-:-:S04]  /*13a0*/  USHF.R.U32.HI UR5, URZ, 0x4, UR5 ;  /* 0x000000043f057899 */ /* 0x000fc80008011605 */
[----:B------:R-:W-:Y:S02]  /*13b0*/  ULOP3.LUT UR41, UR5, 0x3fff, URZ, 0xc0, !UPT ;  /* 0x00003fff05297892 */ /* 0x000fe4000f8ec03f */
[----:B01---5:R-:W-:Y:S10]  /*13c0*/  @P0 BRA `(.L_x_18) ;  /* 0x0000000000400947 */ /* 0x023ff40003800000 */
[----:B------:R-:W-:Y:S01]  /*13d0*/  MOV R0, 0x0 ;  /* 0x0000000000007802 */ /* 0x000fe20000000f00 */
[----:B------:R-:W-:Y:S01]  /*13e0*/  ULDC.64 UR4, c[0x4][0x68] ;  /* 0x01001a0000047ab9 */ /* 0x000fe20000000a00 */
[----:B------:R-:W-:Y:S01]  /*13f0*/  ULDC.64 UR6, c[0x4][0x8] ;  /* 0x0100020000067ab9 */ /* 0x000fe20000000a00 */
[----:B01----:R-:W-:Y:S01]  /*1400*/  IMAD.U32 R4, RZ, RZ, UR4 ;  /* 0x00000004ff047e24 */ /* 0x003fe2000f8e00ff */
[----:B------:R0:W1:Y:S01]  /*1410*/  LDC.64 R14, c[0x4][R0] ;  /* 0x01000000000e7b82 */ /* 0x0000620000000a00 */
[----:B------:R-:W-:Y:S01]  /*1420*/  IMAD.U32 R5, RZ, RZ, UR5 ;  /* 0x00000005ff057e24 */ /* 0x000fe2000f8e00ff */
[----:B------:R-:W-:Y:S01]  /*1430*/  ULDC.64 UR4, c[0x4][0x70] ;  /* 0x01001c0000047ab9 */ /* 0x000fe20000000a00 */
[----:B------:R-:W-:Y:S02]  /*1440*/  IMAD.U32 R10, RZ, RZ, UR6 ;  /* 0x00000006ff0a7e24 */ /* 0x000fe4000f8e00ff */
[----:B------:R-:W-:Y:S02]  /*1450*/  IMAD.U32 R6, RZ, RZ, UR4 ;  /* 0x00000004ff067e24 */ /* 0x000fe4000f8e00ff */
[----:B------:R-:W-:-:S02]  /*1460*/  IMAD.U32 R7, RZ, RZ, UR5 ;  /* 0x00000005ff077e24 */ /* 0x000fc4000f8e00ff */
[----:B------:R-:W-:Y:S02]  /*1470*/  IMAD.U32 R11, RZ, RZ, UR7 ;  /* 0x00000007ff0b7e24 */ /* 0x000fe4000f8e00ff */
[----:B------:R-:W-:Y:S02]  /*1480*/  IMAD.MOV.U32 R8, RZ, RZ, 0x1e1 ;  /* 0x000001e1ff087424 */ /* 0x000fe400078e00ff */
[----:B------:R-:W-:Y:S02]  /*1490*/  IMAD.MOV.U32 R12, RZ, RZ, 0x1 ;  /* 0x00000001ff0c7424 */ /* 0x000fe400078e00ff */
[----:B0-----:R-:W-:-:S07]  /*14a0*/  IMAD.MOV.U32 R13, RZ, RZ, RZ ;  /* 0x000000ffff0d7224 */ /* 0x001fce00078e00ff */
[----:B------:R-:W-:-:S07]  /*14b0*/  LEPC R20, `(.L_x_18) ;  /* 0x000000001014794e */ /* 0x000fce0000000000 */
[----:B-1---5:R-:W-:Y:S05]  /*14c0*/  CALL.ABS.NOINC R14 ;  /* 0x000000000e007343 */ /* 0x022fea0003c00000 */
.L_x_18:
[----:B------:R-:W-:-:S13]  /*14d0*/  ISETP.NE.AND P0, PT, R50, 0x3, PT ;  /* 0x000000033200780c */ /* 0x000fda0003f05270 */
[----:B------:R-:W-:Y:S05]  /*14e0*/  @!P0 BRA `(.L_x_19) ;  /* 0x0000000000048947 */ /* 0x000fea0003800000 */
[----:B------:R-:W-:Y:S01]  /*14f0*/  BPT.TRAP 0x1 ;  /* 0x000000040000795c */ /* 0x000fe20000300000 */
.L_x_19:
[----:B------:R-:W-:Y:S02]  /*1500*/  IMAD.U32 R3, RZ, RZ, UR39 ;  /* 0x00000027ff037e24 */ /* 0x000fe4000f8e00ff */
[----:B------:R-:W-:-:S03]  /*1510*/  IMAD.U32 R0, RZ, RZ, UR38 ;  /* 0x00000026ff007e24 */ /* 0x000fc6000f8e00ff */
[----:B------:R-:W-:Y:S02]  /*1520*/  LEA R3, R3, UR42, 0x3 ;  /* 0x0000002a03037c11 */ /* 0x000fe4000f8e18ff */
[----:B------:R-:W-:-:S04]  /*1530*/  SHF.L.U32 R0, R0, 0x1f, RZ ;  /* 0x0000001f00007819 */ /* 0x000fc800000006ff */
[----:B------:R2:W3:Y:S01]  /*1540*/  SYNCS.PHASECHK.TRANS64.TRYWAIT P1, [R3+URZ], R0 ;  /* 0x00000000030075a7 */ /* 0x0004e2000802017f */
[----:B------:R-:W-:Y:S05]  /*1550*/  @!P0 BRA `(.L_x_20) ;  /* 0x0000000000048947 */ /* 0x000fea0003800000 */
[----:B------:R-:W-:Y:S01]  /*1560*/  BPT.TRAP 0x1 ;  /* 0x000000040000795c */ /* 0x000fe20000300000 */
.L_x_20:
[----:B---3--:R-:W-:Y:S05]  /*1570*/  @P1 BRA `(.L_x_21) ;  /* 0x0000000000081947 */ /* 0x008fea0003800000 */
[----:B------:R-:W3:Y:S02]  /*1580*/  SYNCS.PHASECHK.TRANS64.TRYWAIT P1, [R3+URZ], R0 ;  /* 0x00000000030075a7 */ /* 0x000ee4000802017f */
[----:B---3--:R-:W-:Y:S05]  /*1590*/  @!P1 BRA `(.L_x_22) ;  /* 0x0000004800e89947 */ /* 0x008fea0003800000 */
.L_x_21:
[----:B------:R-:W-:-:S04]  /*15a0*/  UISETP.LT.AND UP0, UPT, UR40, 0x1, UPT ;  /* 0x000000012800788c */ /* 0x000fc8000bf01270 */
[----:B------:R-:W-:-:S04]  /*15b0*/  USEL UR4, UR40, 0x1, UP0 ;  /* 0x0000000128047887 */ /* 0x000fc80008000000 */
[----:B------:R-:W-:-:S06]  /*15c0*/  UIADD3 UR4, UR40, -UR4, URZ ;  /* 0x8000000428047290 */ /* 0x000fcc000fffe03f */
[----:B--23--:R-:W-:Y:S01]  /*15d0*/  IMAD.U32 R0, RZ, RZ, UR4 ;  /* 0x00000004ff007e24 */ /* 0x00cfe2000f8e00ff */
[----:B------:R-:W-:Y:S05]  /*15e0*/  WARPSYNC.ALL ;  /* 0x0000000000007948 */ /* 0x000fea0003800000 */
[----:B------:R-:W-:Y:S01]  /*15f0*/  ISETP.GE.AND P1, PT, R0, 0x1, PT ;  /* 0x000000010000780c */ /* 0x000fe20003f26270 */
[----:B------:R-:W-:Y:S01]  /*1600*/  UIADD3 UR4, UR42, 0x36180, URZ ;  /* 0x000361802a047890 */ /* 0x000fe2000fffe03f */
[----:B------:R-:W-:Y:S01]  /*1610*/  WARPGROUP.ARRIVE ;  /* 0x00000000000079c5 */ /* 0x000fe20000000000 */
[----:B------:R-:W-:Y:S01]  /*1620*/  UMOV UR9, 0x80000020 ;  /* 0x8000002000097882 */ /* 0x000fe20000000000 */
[----:B------:R-:W-:Y:S01]  /*1630*/  UMOV UR11, 0x80000020 ;  /* 0x80000020000b7882 */ /* 0x000fe20000000000 */
[----:B------:R-:W-:-:S04]  /*1640*/  USHF.R.U32.HI UR4, URZ, 0x4, UR4 ;  /* 0x000000043f047899 */ /* 0x000fc80008011604 */
[----:B------:R-:W-:Y:S02]  /*1650*/  ULOP3.LUT UR5, UR4, 0x3fff, URZ, 0xc0, !UPT ;  /* 0x00003fff04057892 */ /* 0x000fe4000f8ec03f */
[----:B------:R-:W-:Y:S02]  /*1660*/  ULOP3.LUT UR4, UR41, 0x10000, URZ, 0xfc, !UPT ;  /* 0x0001000029047892 */ /* 0x000fe4000f8efc3f */
[----:B------:R-:W-:Y:S02]  /*1670*/  ULOP3.LUT UR5, UR5, 0x10000, URZ, 0xfc, !UPT ;  /* 0x0001000005057892 */ /* 0x000fe4000f8efc3f */
[----:B------:R-:W-:Y:S02]  /*1680*/  UIMAD UR7, UR39, 0x600, UR4 ;  /* 0x00000600270778a4 */ /* 0x000fe4000f8e0204 */
[----:B------:R-:W-:Y:S02]  /*1690*/  ULEA UR6, UR39, UR5, 0x6 ;  /* 0x0000000527067291 */ /* 0x000fe4000f8e303f */
[----:B------:R-:W-:-:S02]  /*16a0*/  UIADD3 UR12, UR7, 0x200, URZ ;  /* 0x00000200070c7890 */ /* 0x000fc4000fffe03f */
[----:B------:R-:W-:Y:S02]  /*16b0*/  UIADD3 UR13, UR7, 0x400, URZ ;  /* 0x00000400070d7890 */ /* 0x000fe4000fffe03f */
[----:B------:R-:W-:Y:S01]  /*16c0*/  UMOV UR8, UR7 ;  /* 0x0000000700087c82 */ /* 0x000fe20008000000 */
[----:B------:R-:W-:Y:S02]  /*16d0*/  UMOV UR10, UR6 ;  /* 0x00000006000a7c82 */ /* 0x000fe40008000000 */
[----:B------:R-:W-:Y:S01]  /*16e0*/  HGMMA.64x16x16.F32.BF16 R40, gdesc[UR8], RZ, !UPT, gsb0 ;  /* 0x00200000082879f0 */ /* 0x000fe2000c0018ff */
[----:B------:R-:W-:Y:S01]  /*16f0*/  UMOV UR8, UR12 ;  /* 0x0000000c00087c82 */ /* 0x000fe20008000000 */
[----:B------:R-:W-:Y:S01]  /*1700*/  UMOV UR9, 0x80000020 ;  /* 0x8000002000097882 */ /* 0x000fe20000000000 */
[----:B------:R-:W-:Y:S02]  /*1710*/  WARPGROUP.DEPBAR.LE gsb0, 0x0 ;  /* 0x00008000000079c5 */ /* 0x000fe40000010000 */
[----:B------:R-:W-:-:S06]  /*1720*/  WARPGROUP.ARRIVE ;  /* 0x00000000000079c5 */ /* 0x000fcc0000000000 */
[----:B------:R-:W-:Y:S01]  /*1730*/  HGMMA.64x16x16.F32.BF16 R32, gdesc[UR8], RZ, !UPT, gsb0 ;  /* 0x00200000082079f0 */ /* 0x000fe2000c0018ff */
[----:B------:R-:W-:Y:S01]  /*1740*/  UMOV UR8, UR13 ;  /* 0x0000000d00087c82 */ /* 0x000fe20008000000 */
[----:B------:R-:W-:Y:S01]  /*1750*/  UMOV UR9, 0x80000020 ;  /* 0x8000002000097882 */ /* 0x000fe20000000000 */
[----:B------:R-:W-:Y:S02]  /*1760*/  WARPGROUP.DEPBAR.LE gsb0, 0x0 ;  /* 0x00008000000079c5 */ /* 0x000fe40000010000 */
[----:B------:R-:W-:-:S06]  /*1770*/  WARPGROUP.ARRIVE ;  /* 0x00000000000079c5 */ /* 0x000fcc0000000000 */
[----:B------:R-:W-:Y:S01]  /*1780*/  HGMMA.64x16x16.F32.BF16 R24, gdesc[UR8], RZ, !UPT, gsb0 ;  /* 0x00200000081879f0 */ /* 0x000fe2000c0018ff */
[----:B------:R-:W-:Y:S02]  /*1790*/  UIADD3 UR8, UR7, 0x2, URZ ;  /* 0x0000000207087890 */ /* 0x000fe4000fffe03f */
[----:B------:R-:W-:Y:S01]  /*17a0*/  UIADD3 UR10, UR6, 0x2, URZ ;  /* 0x00000002060a7890 */ /* 0x000fe2000fffe03f */
[----:B------:R-:W-:Y:S01]  /*17b0*/  UMOV UR9, 0x80000020 ;  /* 0x8000002000097882 */ /* 0x000fe20000000000 */
[----:B------:R-:W-:Y:S01]  /*17c0*/  UMOV UR11, 0x80000020 ;  /* 0x80000020000b7882 */ /* 0x000fe20000000000 */
[----:B------:R-:W-:Y:S02]  /*17d0*/  UIADD3 UR6, UR7, 0x202, URZ ;  /* 0x0000020207067890 */ /* 0x000fe4000fffe03f */
[----:B------:R-:W-:Y:S01]  /*17e0*/  UIADD3 UR7, UR7, 0x402, URZ ;  /* 0x0000040207077890 */ /* 0x000fe2000fffe03f */
[----:B------:R-:W-:Y:S02]  /*17f0*/  WARPGROUP.DEPBAR.LE gsb0, 0x0 ;  /* 0x00008000000079c5 */ /* 0x000fe40000010000 */
[----:B------:R-:W-:-:S06]  /*1800*/  WARPGROUP.ARRIVE ;  /* 0x00000000000079c5 */ /* 0x000fcc0000000000 */
[----:B------:R-:W-:Y:S01]  /*1810*/  HGMMA.64x16x16.F32.BF16 R40, gdesc[UR8], R40, gsb0 ;  /* 0x00200000082879f0 */ /* 0x000fe20008001828 */
[----:B------:R-:W-:Y:S01]  /*1820*/  UMOV UR8, UR6 ;  /* 0x0000000600087c82 */ /* 0x000fe20008000000 */
[----:B------:R-:W-:Y:S01]  /*1830*/  UMOV UR9, 0x80000020 ;  /* 0x8000002000097882 */ /* 0x000fe20000000000 */
[----:B------:R-:W-:Y:S02]  /*1840*/  WARPGROUP.DEPBAR.LE gsb0, 0x0 ;  /* 0x00008000000079c5 */ /* 0x000fe40000010000 */
[----:B------:R-:W-:-:S06]  /*1850*/  WARPGROUP.ARRIVE ;  /* 0x00000000000079c5 */ /* 0x000fcc0000000000 */
[----:B------:R-:W-:Y:S01]  /*1860*/  HGMMA.64x16x16.F32.BF16 R32, gdesc[UR8], R32, gsb0 ;  /* 0x00200000082079f0 */ /* 0x000fe20008001820 */
[----:B------:R-:W-:Y:S01]  /*1870*/  UMOV UR8, UR7 ;  /* 0x0000000700087c82 */ /* 0x000fe20008000000 */
[----:B------:R-:W-:Y:S01]  /*1880*/  UMOV UR9, 0x80000020 ;  /* 0x8000002000097882 */ /* 0x000fe20000000000 */
[----:B------:R-:W-:Y:S02]  /*1890*/  WARPGROUP.DEPBAR.LE gsb0, 0x0 ;  /* 0x00008000000079c5 */ /* 0x000fe40000010000 */
[----:B------:R-:W-:-:S06]  /*18a0*/  WARPGROUP.ARRIVE ;  /* 0x00000000000079c5 */ /* 0x000fcc0000000000 */
[----:B------:R-:W-:Y:S03]  /*18b0*/  HGMMA.64x16x16.F32.BF16 R24, gdesc[UR8], R24, gsb0 ;  /* 0x00200000081879f0 */ /* 0x000fe60008001818 */
[----:B------:R-:W-:Y:S02]  /*18c0*/  WARPGROUP.DEPBAR.LE gsb0, 0x0 ;  /* 0x00008000000079c5 */ /* 0x000fe40000010000 */
[----:B------:R-:W-:Y:S05]  /*18d0*/  @!P1 BRA `(.L_x_23) ;  /* 0x0000000400449947 */ /* 0x000fea0003800000 */
[----:B------:R-:W-:Y:S02]  /*18e0*/  UIADD3 UR6, UR39, 0x1, URZ ;  /* 0x0000000127067890 */ /* 0x000fe4000fffe03f */
[----:B------:R-:W-:Y:S02]  /*18f0*/  IMAD.U32 R3, RZ, RZ, UR39 ;  /* 0x00000027ff037e24 */ /* 0x000fe4000f8e00ff */
[----:B------:R-:W-:-:S04]  /*1900*/  UISETP.NE.AND UP0, UPT, UR6, 0x9, UPT ;  /* 0x000000090600788c */ /* 0x000fc8000bf05270 */
[----:B------:R-:W-:Y:S02]  /*1910*/  USEL UR7, URZ, 0x1, UP0 ;  /* 0x000000013f077887 */ /* 0x000fe40008000000 */
[----:B------:R-:W-:Y:S02]  /*1920*/  USEL UR6, UR6, URZ, UP0 ;  /* 0x0000003f06067287 */ /* 0x000fe40008000000 */
[----:B------:R-:W-:-:S06]  /*1930*/  ULOP3.LUT UR7, UR38, UR7, URZ, 0x3c, !UPT ;  /* 0x0000000726077292 */ /* 0x000fcc000f8e3c3f */
[----:B------:R-:W-:-:S07]  /*1940*/  IMAD.U32 R6, RZ, RZ, UR7 ;  /* 0x00000007ff067e24 */ /* 0x000fce000f8e00ff */
.L_x_30:
[----:B------:R-:W-:Y:S05]  /*1950*/  @!P0 BRA `(.L_x_24) ;  /* 0x0000000000048947 */ /* 0x000fea0003800000 */
[----:B------:R-:W-:Y:S01]  /*1960*/  BPT.TRAP 0x1 ;  /* 0x000000040000795c */ /* 0x000fe20000300000 */
.L_x_24:
[----:B------:R-:W2:Y:S01]  /*1970*/  S2UR UR8, SR_CgaCtaId ;  /* 0x00000000000879c3 */ /* 0x000ea20000008800 */
[----:B------:R-:W-:Y:S01]  /*1980*/  UMOV UR7, 0x400 ;  /* 0x0000040000077882 */ /* 0x000fe20000000000 */
[----:B01----:R-:W-:Y:S01]  /*1990*/  SHF.L.U32 R4, R6, 0x1f, RZ ;  /* 0x0000001f06047819 */ /* 0x003fe200000006ff */
[----:B--2---:R-:W-:-:S04]  /*19a0*/  ULEA UR15, UR8, UR7, 0x18 ;  /* 0x00000007080f7291 */ /* 0x004fc8000f8ec03f */
[----:B------:R-:W-:-:S09]  /*19b0*/  ULEA UR7, UR6, UR15, 0x3 ;  /* 0x0000000f06077291 */ /* 0x000fd2000f8e183f */
[----:B------:R0:W1:Y:S01]  /*19c0*/  SYNCS.PHASECHK.TRANS64.TRYWAIT P1, [UR7], R4 ;  /* 0x00000004ff0075a7 */ /* 0x0000620008020147 */
[----:B------:R-:W-:Y:S05]  /*19d0*/  @!P0 BRA `(.L_x_25) ;  /* 0x0000000000048947 */ /* 0x000fea0003800000 */
[----:B------:R-:W-:Y:S01]  /*19e0*/  BPT.TRAP 0x1 ;  /* 0x000000040000795c */ /* 0x000fe20000300000 */
.L_x_25:
[----:B-1----:R-:W-:Y:S05]  /*19f0*/  @P1 BRA `(.L_x_26) ;  /* 0x0000000000081947 */ /* 0x002fea0003800000 */
[----:B------:R-:W1:Y:S02]  /*1a00*/  SYNCS.PHASECHK.TRANS64.TRYWAIT P1, [UR7], R4 ;  /* 0x00000004ff0075a7 */ /* 0x000e640008020147 */
[----:B-1----:R-:W-:Y:S05]  /*1a10*/  @!P1 BRA `(.L_x_27) ;  /* 0x0000004400dc9947 */ /* 0x002fea0003800000 */
.L_x_26:
[----:B------:R-:W-:Y:S01]  /*1a20*/  ULEA UR7, UR6, UR5, 0x6 ;  /* 0x0000000506077291 */ /* 0x000fe2000f8e303f */
[----:B------:R-:W-:Y:S01]  /*1a30*/  WARPGROUP.ARRIVE ;  /* 0x00000000000079c5 */ /* 0x000fe20000000000 */
[----:B------:R-:W-:Y:S01]  /*1a40*/  UIMAD UR12, UR6, 0x600, UR4 ;  /* 0x00000600060c78a4 */ /* 0x000fe2000f8e0204 */
[----:B------:R-:W-:Y:S01]  /*1a50*/  UMOV UR11, 0x80000020 ;  /* 0x80000020000b7882 */ /* 0x000fe20000000000 */
[----:B------:R-:W-:Y:S02]  /*1a60*/  UMOV UR9, 0x80000020 ;  /* 0x8000002000097882 */ /* 0x000fe40000000000 */
[----:B------:R-:W-:Y:S01]  /*1a70*/  UIADD3 UR13, UR12, 0x200, URZ ;  /* 0x000002000c0d7890 */ /* 0x000fe2000fffe03f */
[----:B------:R-:W-:Y:S02]  /*1a80*/  UMOV UR10, UR7 ;  /* 0x00000007000a7c82 */ /* 0x000fe40008000000 */
[----:B------:R-:W-:Y:S01]  /*1a90*/  UMOV UR8, UR12 ;  /* 0x0000000c00087c82 */ /* 0x000fe20008000000 */
[----:B------:R-:W-:Y:S01]  /*1aa0*/  UIADD3 UR14, UR12, 0x400, URZ ;  /* 0x000004000c0e7890 */ /* 0x000fe2000fffe03f */
[----:B------:R-:W-:Y:S01]  /*1ab0*/  HGMMA.64x16x16.F32.BF16 R40, gdesc[UR8], R40, gsb0 ;  /* 0x00200000082879f0 */ /* 0x000fe20008001828 */
[----:B------:R-:W-:Y:S01]  /*1ac0*/  UMOV UR9, 0x80000020 ;  /* 0x8000002000097882 */ /* 0x000fe20000000000 */
[----:B------:R-:W-:Y:S01]  /*1ad0*/  UMOV UR8, UR13 ;  /* 0x0000000d00087c82 */ /* 0x000fe20008000000 */
[----:B------:R-:W-:-:S02]  /*1ae0*/  WARPGROUP.DEPBAR.LE gsb0, 0x0 ;  /* 0x00008000000079c5 */ /* 0x000fc40000010000 */
[----:B------:R-:W-:-:S06]  /*1af0*/  WARPGROUP.ARRIVE ;  /* 0x00000000000079c5 */ /* 0x000fcc0000000000 */
[----:B------:R-:W-:Y:S01]  /*1b00*/  HGMMA.64x16x16.F32.BF16 R32, gdesc[UR8], R32, gsb0 ;  /* 0x00200000082079f0 */ /* 0x000fe20008001820 */
[----:B------:R-:W-:Y:S01]  /*1b10*/  UMOV UR8, UR14 ;  /* 0x0000000e00087c82 */ /* 0x000fe20008000000 */
[----:B------:R-:W-:Y:S01]  /*1b20*/  UMOV UR9, 0x80000020 ;  /* 0x8000002000097882 */ /* 0x000fe20000000000 */
[----:B------:R-:W-:Y:S02]  /*1b30*/  WARPGROUP.DEPBAR.LE gsb0, 0x0 ;  /* 0x00008000000079c5 */ /* 0x000fe40000010000 */
[----:B------:R-:W-:-:S06]  /*1b40*/  WARPGROUP.ARRIVE ;  /* 0x00000000000079c5 */ /* 0x000fcc0000000000 */
[----:B------:R-:W-:Y:S01]  /*1b50*/  HGMMA.64x16x16.F32.BF16 R24, gdesc[UR8], R24, gsb0 ;  /* 0x00200000081879f0 */ /* 0x000fe20008001818 */
        /* <DEDUP_REMOVED lines=21> */
[----:B------:R-:W-:Y:S01]  /*1cb0*/  BPT.TRAP 0x1 ;  /* 0x000000040000795c */ /* 0x000fe20000300000 */
.L_x_28:
[----:B------:R-:W-:-:S13]  /*1cc0*/  ISETP.NE.AND P1, PT, R23, RZ, PT ;  /* 0x000000ff1700720c */ /* 0x000fda0003f25270 */
[----:B01----:R-:W-:-:S05]  /*1cd0*/  @P1 LEA R4, R3, UR15, 0x3 ;  /* 0x0000000f03041c11 */ /* 0x003fca000f8e18ff */
[----:B------:R-:W-:-:S05]  /*1ce0*/  @P1 VIADD R5, R4, 0x48 ;  /* 0x0000004804051836 */ /* 0x000fca0000000000 */
[----:B------:R-:W-:-:S04]  /*1cf0*/  @P1 PRMT R5, R22, 0x654, R5 ;  /* 0x0000065416051816 */ /* 0x000fc80000000005 */
[----:B------:R0:W-:Y:S01]  /*1d00*/  @P1 SYNCS.ARRIVE.TRANS64.RED.A1T0 RZ, [R5+URZ], RZ ;  /* 0x000000ff05ff19a7 */ /* 0x0001e2000810043f */
[----:B------:R-:W-:-:S13]  /*1d10*/  ISETP.GT.U32.AND P1, PT, R19, 0x1, PT ;  /* 0x000000011300780c */ /* 0x000fda0003f24070 */
[----:B0-----:R-:W-:Y:S05]  /*1d20*/  @P1 BRA `(.L_x_29) ;  /* 0x0000000000041947 */ /* 0x001fea0003800000 */
[----:B------:R-:W-:Y:S01]  /*1d30*/  BPT.TRAP 0x1 ;  /* 0x000000040000795c */ /* 0x000fe20000300000 */
.L_x_29:
[----:B------:R-:W-:Y:S01]  /*1d40*/  UIADD3 UR6, UR6, 0x1, URZ ;  /* 0x0000000106067890 */ /* 0x000fe2000fffe03f */
[C---:B------:R-:W-:Y:S01]  /*1d50*/  ISETP.GT.AND P2, PT, R0.reuse, 0x1, PT ;  /* 0x000000010000780c */ /* 0x040fe20003f44270 */
[----:B------:R-:W-:Y:S02]  /*1d60*/  VIADD R3, R3, 0x1 ;  /* 0x0000000103037836 */ /* 0x000fe40000000000 */
[----:B------:R-:W-:Y:S01]  /*1d70*/  UISETP.NE.AND UP0, UPT, UR6, 0x9, UPT ;  /* 0x000000090600788c */ /* 0x000fe2000bf05270 */
[----:B------:R-:W-:Y:S02]  /*1d80*/  VIADD R0, R0, 0xffffffff ;  /* 0xffffffff00007836 */ /* 0x000fe40000000000 */
[C---:B------:R-:W-:Y:S01]  /*1d90*/  ISETP.NE.AND P1, PT, R3.reuse, 0x9, PT ;  /* 0x000000090300780c */ /* 0x040fe20003f25270 */
[----:B------:R-:W-:Y:S02]  /*1da0*/  USEL UR7, URZ, 0x1, UP0 ;  /* 0x000000013f077887 */ /* 0x000fe40008000000 */
[----:B------:R-:W-:Y:S01]  /*1db0*/  USEL UR6, UR6, URZ, UP0 ;  /* 0x0000003f06067287 */ /* 0x000fe20008000000 */
[----:B------:R-:W-:-:S03]  /*1dc0*/  SEL R3, R3, RZ, P1 ;  /* 0x000000ff03037207 */ /* 0x000fc60000800000 */
[----:B------:R-:W-:Y:S01]  /*1dd0*/  LOP3.LUT R6, R6, UR7, RZ, 0x3c, !PT ;  /* 0x0000000706067c12 */ /* 0x000fe2000f8e3cff */
[----:B------:R-:W-:Y:S07]  /*1de0*/  @P2 BRA `(.L_x_30) ;  /* 0xfffffff800d82947 */ /* 0x000fee000383ffff */
.L_x_23:
[----:B------:R-:W2:Y:S02]  /*1df0*/  LDC R0, c[0x0][0x28c] ;  /* 0x0000a300ff007b82 */ /* 0x000ea40000000800 */
[----:B--2---:R-:W-:-:S13]  /*1e00*/  ISETP.GE.AND P1, PT, R0, 0x1, PT ;  /* 0x000000010000780c */ /* 0x004fda0003f26270 */
[----:B------:R-:W-:Y:S05]  /*1e10*/  @!P1 BRA `(.L_x_31) ;  /* 0x00000000005c9947 */ /* 0x000fea0003800000 */
[----:B------:R-:W-:Y:S05]  /*1e20*/  @!P0 BRA `(.L_x_32) ;  /* 0x0000000000048947 */ /* 0x000fea0003800000 */
[----:B------:R-:W-:Y:S01]  /*1e30*/  BPT.TRAP 0x1 ;  /* 0x000000040000795c */ /* 0x000fe20000300000 */
.L_x_32:
[----:B------:R-:W-:Y:S01]  /*1e40*/  ISETP.NE.AND P0, PT, R23, RZ, PT ;  /* 0x000000ff1700720c */ /* 0x000fe20003f05270 */
[----:B------:R-:W-:Y:S01]  /*1e50*/  BSSY B0, `(.L_x_33) ;  /* 0x0000011000007945 */ /* 0x000fe20003800000 */
[----:B------:R-:W-:-:S11]  /*1e60*/  ISETP.GT.U32.AND P1, PT, R19, 0x1, PT ;  /* 0x000000011300780c */ /* 0x000fd60003f24070 */
[----:B------:R-:W-:Y:S05]  /*1e70*/  @!P0 BRA `(.L_x_34) ;  /* 0x0000000000388947 */ /* 0x000fea0003800000 */
[----:B------:R-:W2:Y:S01]  /*1e80*/  S2UR UR7, SR_CgaCtaId ;  /* 0x00000000000779c3 */ /* 0x000ea20000008800 */
[----:B------:R-:W-:-:S04]  /*1e90*/  UISETP.LT.AND UP0, UPT, UR40, 0x1, UPT ;  /* 0x000000012800788c */ /* 0x000fc8000bf01270 */
[----:B------:R-:W-:-:S04]  /*1ea0*/  USEL UR6, UR40, 0x1, UP0 ;  /* 0x0000000128067887 */ /* 0x000fc80008000000 */
[----:B------:R-:W-:-:S04]  /*1eb0*/  UIADD3 UR6, UR39, UR40, -UR6 ;  /* 0x0000002827067290 */ /* 0x000fc8000fffe806 */
[----:B------:R-:W-:-:S04]  /*1ec0*/  UIMAD.WIDE.U32 UR4, UR6, 0x38e38e39, URZ ;  /* 0x38e38e39060478a5 */ /* 0x000fc8000f8e003f */
[----:B------:R-:W-:-:S03]  /*1ed0*/  USHF.R.U32.HI UR4, URZ, 0x1, UR5 ;  /* 0x000000013f047899 */ /* 0x000fc60008011605 */
[----:B------:R-:W-:Y:S01]  /*1ee0*/  UMOV UR5, 0x400 ;  /* 0x0000040000057882 */ /* 0x000fe20000000000 */
[----:B------:R-:W-:Y:S02]  /*1ef0*/  UIMAD UR6, UR4, -0x9, UR6 ;  /* 0xfffffff7040678a4 */ /* 0x000fe4000f8e0206 */
[----:B--2---:R-:W-:-:S04]  /*1f00*/  ULEA UR5, UR7, UR5, 0x18 ;  /* 0x0000000507057291 */ /* 0x004fc8000f8ec03f */
[----:B------:R-:W-:-:S04]  /*1f10*/  ULEA UR6, UR6, UR5, 0x3 ;  /* 0x0000000506067291 */ /* 0x000fc8000f8e183f */
[----:B------:R-:W-:-:S06]  /*1f20*/  UIADD3 UR6, UR6, 0x48, URZ ;  /* 0x0000004806067890 */ /* 0x000fcc000fffe03f */
[----:B------:R-:W-:-:S05]  /*1f30*/  IMAD.U32 R3, RZ, RZ, UR6 ;  /* 0x00000006ff037e24 */ /* 0x000fca000f8e00ff */
[----:B------:R-:W-:-:S04]  /*1f40*/  PRMT R0, R22, 0x654, R3 ;  /* 0x0000065416007816 */ /* 0x000fc80000000003 */
[----:B------:R2:W-:Y:S03]  /*1f50*/  SYNCS.ARRIVE.TRANS64.RED.A1T0 RZ, [R0+URZ], RZ ;  /* 0x000000ff00ff79a7 */ /* 0x0005e6000810043f */
.L_x_34:
[----:B------:R-:W-:Y:S05]  /*1f60*/  BSYNC B0 ;  /* 0x0000000000007941 */ /* 0x000fea0003800000 */
.L_x_33:
[----:B------:R-:W-:Y:S05]  /*1f70*/  @P1 BRA `(.L_x_31) ;  /* 0x0000000000041947 */ /* 0x000fea0003800000 */
[----:B------:R-:W-:Y:S01]  /*1f80*/  BPT.TRAP 0x1 ;  /* 0x000000040000795c */ /* 0x000fe20000300000 */
.L_x_31:
[----:B------:R-:W3:Y:S01]  /*1f90*/  LDC R6, c[0x0][0x288] ;  /* 0x0000a200ff067b82 */ /* 0x000ee20000000800 */
[--C-:B--2---:R-:W-:Y:S01]  /*1fa0*/  SHF.R.U32.HI R0, RZ, 0x2, R18.reuse ;  /* 0x00000002ff007819 */ /* 0x104fe20000011612 */
[----:B------:R-:W-:Y:S01]  /*1fb0*/  IMAD.SHL.U32 R53, R53, 0x10, RZ ;  /* 0x0000001035357824 */ /* 0x000fe200078e00ff */
[----:B01----:R-:W-:Y:S01]  /*1fc0*/  SHF.R.U32.HI R5, RZ, 0x7, R18 ;  /* 0x00000007ff057819 */ /* 0x003fe20000011612 */
[----:B------:R-:W-:Y:S01]  /*1fd0*/  UIADD3 UR39, UR40, UR39, URZ ;  /* 0x0000002728277290 */ /* 0x000fe2000fffe03f */
[----:B------:R-:W-:Y:S01]  /*1fe0*/  LOP3.LUT R3, R0, 0x7, RZ, 0xc0, !PT ;  /* 0x0000000700037812 */ /* 0x000fe200078ec0ff */
[C---:B------:R-:W-:Y:S01]  /*1ff0*/  IMAD.SHL.U32 R14, R18.reuse, 0x2, RZ ;  /* 0x00000002120e7824 */ /* 0x040fe200078e00ff */
[----:B------:R-:W-:Y:S01]  /*2000*/  LOP3.LUT R0, R5, 0x1, RZ, 0xc0, !PT ;  /* 0x0000000105007812 */ /* 0x000fe200078ec0ff */
[----:B------:R-:W-:Y:S01]  /*2010*/  UISETP.GT.U32.AND UP0, UPT, UR39, 0x8, UPT ;  /* 0x000000082700788c */ /* 0x000fe2000bf04070 */
[C---:B------:R-:W-:Y:S01]  /*2020*/  LOP3.LUT R5, R18.reuse, 0x3, RZ, 0xc0, !PT ;  /* 0x0000000312057812 */ /* 0x040fe200078ec0ff */
[----:B------:R-:W-:Y:S01]  /*2030*/  ULDC UR7, c[0x0][0x284] ;  /* 0x0000a10000077ab9 */ /* 0x000fe20000000800 */
[----:B------:R-:W-:Y:S01]  /*2040*/  LOP3.LUT R4, R18, 0x60, RZ, 0xc0, !PT ;  /* 0x0000006012047812 */ /* 0x000fe200078ec0ff */
[----:B------:R-:W-:Y:S01]  /*2050*/  IMAD.SHL.U32 R8, R0, 0x40, RZ ;  /* 0x0000004000087824 */ /* 0x000fe200078e00ff */
[----:B------:R-:W-:Y:S01]  /*2060*/  UISETP.LT.U32.AND UP0, UPT, UR40, 0x9, UP0 ;  /* 0x000000092800788c */ /* 0x000fe20008701070 */
[----:B------:R-:W-:Y:S01]  /*2070*/  SHF.R.S32.HI R21, RZ, 0x1f, R51 ;  /* 0x0000001fff157819 */ /* 0x000fe20000011433 */
[----:B------:R-:W-:Y:S01]  /*2080*/  UISETP.GE.U32.AND UP1, UPT, UR40, 0x9, UPT ;  /* 0x000000092800788c */ /* 0x000fe2000bf26070 */
[----:B------:R-:W-:Y:S01]  /*2090*/  SHF.R.U32.HI R4, RZ, 0x1, R4 ;  /* 0x00000001ff047819 */ /* 0x000fe20000011604 */
[----:B------:R-:W-:Y:S01]  /*20a0*/  ULDC.64 UR8, c[0x0][0x5d0] ;  /* 0x0001740000087ab9 */ /* 0x000fe20000000a00 */
[C---:B------:R-:W-:Y:S01]  /*20b0*/  LOP3.LUT R14, R53.reuse, 0x6, R14, 0xf8, !PT ;  /* 0x00000006350e7812 */ /* 0x040fe200078ef80e */
[----:B------:R-:W-:Y:S01]  /*20c0*/  UIMAD.WIDE.U32 UR4, UR39, 0x38e38e39, URZ ;  /* 0x38e38e39270478a5 */ /* 0x000fe2000f8e003f */
[--C-:B------:R-:W-:Y:S01]  /*20d0*/  IADD3 R7, RZ, -R4, -R3.reuse ;  /* 0x80000004ff077210 */ /* 0x100fe20007ffe803 */
[----:B------:R-:W-:Y:S01]  /*20e0*/  USEL UR6, URZ, 0x1, !UP0 ;  /* 0x000000013f067887 */ /* 0x000fe2000c000000 */
[----:B------:R-:W-:Y:S01]  /*20f0*/  LOP3.LUT R3, R8, 0x40, R3, 0xe2, !PT ;  /* 0x0000004008037812 */ /* 0x000fe200078ee203 */
[C---:B------:R-:W-:Y:S01]  /*2100*/  IMAD.WIDE R8, R52.reuse, 0x180, RZ ;  /* 0x0000018034087825 */ /* 0x040fe200078e02ff */
[----:B---3--:R-:W-:Y:S01]  /*2110*/  ISETP.GE.AND P0, PT, R53, R6, PT ;  /* 0x000000063500720c */ /* 0x008fe20003f06270 */
[----:B------:R-:W-:Y:S01]  /*2120*/  USHF.R.U32.HI UR4, URZ, 0x1, UR5 ;  /* 0x000000013f047899 */ /* 0x000fe20008011605 */
[----:B------:R-:W-:Y:S01]  /*2130*/  SHF.R.S32.HI R15, RZ, 0x1f, R14 ;  /* 0x0000001fff0f7819 */ /* 0x000fe2000001140e */
[----:B------:R-:W-:Y:S01]  /*2140*/  IMAD R10, R5, -0x2, R6 ;  /* 0xfffffffe050a7824 */ /* 0x000fe200078e0206 */
[----:B------:R-:W-:Y:S01]  /*2150*/  ULOP3.LUT UR38, UR38, UR6, URZ, 0x3c, !UPT ;  /* 0x0000000626267292 */ /* 0x000fe2000f8e3c3f */
[----:B------:R-:W-:Y:S01]  /*2160*/  IMAD R5, R52, 0x180, RZ ;  /* 0x0000018034057824 */ /* 0x000fe200078e02ff */
[----:B------:R-:W-:Y:S01]  /*2170*/  LOP3.LUT R63, R8, R3, R4, 0xfe, !PT ;  /* 0x00000003083f7212 */ /* 0x000fe200078efe04 */
[----:B------:R-:W-:Y:S01]  /*2180*/  IMAD R6, R21, UR8, RZ ;  /* 0x0000000815067c24 */ /* 0x000fe2000f8e02ff */
[----:B------:R-:W-:Y:S01]  /*2190*/  UIMAD UR39, UR4, -0x9, UR39 ;  /* 0xfffffff7042778a4 */ /* 0x000fe2000f8e0227 */
[----:B------:R-:W-:Y:S01]  /*21a0*/  IMAD R0, R0, -0x40, R7 ;  /* 0xffffffc000007824 */ /* 0x000fe200078e0207 */
[----:B------:R-:W-:Y:S01]  /*21b0*/  ISETP.GE.OR P0, PT, R5, UR7, P0 ;  /* 0x0000000705007c0c */ /* 0x000fe20008706670 */
[C---:B------:R-:W-:Y:S01]  /*21c0*/  IMAD R11, R51.reuse, UR9, R6 ;  /* 0x00000009330b7c24 */ /* 0x040fe2000f8e0206 */
[----:B------:R-:W-:Y:S01]  /*21d0*/  @UP1 ULOP3.LUT UR38, UR38, 0x1, UR4, 0x78, !UPT ;  /* 0x0000000126261892 */ /* 0x000fe2000f8e7804 */
[----:B------:R-:W-:Y:S01]  /*21e0*/  IMAD.WIDE.U32 R6, R51, UR8, R14 ;  /* 0x0000000833067c25 */ /* 0x000fe2000f8e000e */
[----:B------:R-:W-:-:S03]  /*21f0*/  IADD3 R4, -R5, UR7, R0 ;  /* 0x0000000705047c10 */ /* 0x000fc6000fffe100 */
[----:B------:R-:W-:Y:S02]  /*2200*/  IMAD.IADD R7, R7, 0x1, R11 ;  /* 0x0000000107077824 */ /* 0x000fe400078e020b */
[----:B------:R-:W-:Y:S02]  /*2210*/  IMAD.IADD R3, R10, 0x1, -R53 ;  /* 0x000000010a037824 */ /* 0x000fe400078e0a35 */
[----:B------:R-:W-:Y:S02]  /*2220*/  IMAD.MOV.U32 R0, RZ, RZ, -0x1 ;  /* 0xffffffffff007424 */ /* 0x000fe400078e00ff */
[----:B------:R-:W-:Y:S05]  /*2230*/  @P0 BRA `(.L_x_35) ;  /* 0x0000001c00f40947 */ /* 0x000fea0003800000 */
[----:B------:R-:W0:Y:S01]  /*2240*/  LDC.64 R12, c[0x0][0x5c8] ;  /* 0x00017200ff0c7b82 */ /* 0x000e220000000a00 */
[----:B-----5:R-:W-:Y:S01]  /*2250*/  FSETP.NEU.AND P1, PT, R49, RZ, PT ;  /* 0x000000ff3100720b */ /* 0x020fe20003f2d000 */
[----:B------:R-:W-:Y:S01]  /*2260*/  BSSY B0, `(.L_x_35) ;  /* 0x00001fa000007945 */ /* 0x000fe20003800000 */
[----:B------:R-:W-:-:S04]  /*2270*/  ISETP.GT.AND P0, PT, R4, RZ, PT ;  /* 0x000000ff0400720c */ /* 0x000fc80003f04270 */
[----:B------:R-:W-:Y:S01]  /*2280*/  ISETP.GT.AND P2, PT, R3, RZ, P0 ;  /* 0x000000ff0300720c */ /* 0x000fe20000744270 */
[-C--:B0-----:R-:W-:Y:S02]  /*2290*/  IMAD R10, R9, R12.reuse, RZ ;  /* 0x0000000c090a7224 */ /* 0x081fe400078e02ff */
[----:B------:R-:W-:-:S04]  /*22a0*/  IMAD.WIDE.U32 R52, R63, R12, R6 ;  /* 0x0000000c3f347225 */ /* 0x000fc800078e0006 */
[----:B------:R-:W-:-:S04]  /*22b0*/  IMAD R5, R63, R13, R10 ;  /* 0x0000000d3f057224 */ /* 0x000fc800078e020a */
[----:B------:R-:W-:Y:S01]  /*22c0*/  IMAD.IADD R67, R53, 0x1, R5 ;  /* 0x0000000135437824 */ /* 0x000fe200078e0205 */
[----:B------:R-:W-:Y:S06]  /*22d0*/  @!P1 BRA `(.L_x_36) ;  /* 0x0000001400889947 */ /* 0x000fec0003800000 */
[----:B------:R-:W0:Y:S01]  /*22e0*/  LDC.64 R56, c[0x0][0x5b8] ;  /* 0x00016e00ff387b82 */ /* 0x000e220000000a00 */
[----:B------:R-:W-:-:S07]  /*22f0*/  ULDC.64 UR4, c[0x0][0x5c0] ;  /* 0x0001700000047ab9 */ /* 0x000fce0000000a00 */
[----:B------:R-:W1:Y:S08]  /*2300*/  LDC.64 R64, c[0x0][0x5b0] ;  /* 0x00016c00ff407b82 */ /* 0x000e700000000a00 */
[----:B------:R-:W2:Y:S01]  /*2310*/  LDC.64 R60, c[0x0][0x5a8] ;  /* 0x00016a00ff3c7b82 */ /* 0x000ea20000000a00 */
[-C--:B0-----:R-:W-:Y:S02]  /*2320*/  IMAD R6, R21, R56.reuse, RZ ;  /* 0x0000003815067224 */ /* 0x081fe400078e02ff */
[----:B------:R-:W-:-:S04]  /*2330*/  IMAD.WIDE.U32 R54, R51, R56, R14 ;  /* 0x0000003833367225 */ /* 0x000fc800078e000e */
[----:B------:R-:W-:Y:S02]  /*2340*/  IMAD R57, R51, R57, R6 ;  /* 0x0000003933397224 */ /* 0x000fe400078e0206 */
[-C--:B-1----:R-:W-:Y:S02]  /*2350*/  IMAD R8, R9, R64.reuse, RZ ;  /* 0x0000004009087224 */ /* 0x082fe400078e02ff */
[----:B------:R-:W-:Y:S02]  /*2360*/  IMAD.IADD R11, R55, 0x1, R57 ;  /* 0x00000001370b7824 */ /* 0x000fe400078e0239 */
[----:B------:R-:W-:Y:S02]  /*2370*/  IMAD.MOV.U32 R10, RZ, RZ, R54 ;  /* 0x000000ffff0a7224 */ /* 0x000fe400078e0036 */
[C---:B------:R-:W-:Y:S02]  /*2380*/  IMAD R59, R63.reuse, R65, R8 ;  /* 0x000000413f3b7224 */ /* 0x040fe400078e0208 */
[----:B------:R-:W-:-:S04]  /*2390*/  IMAD.WIDE.U32 R6, R63, R64, R10 ;  /* 0x000000403f067225 */ /* 0x000fc800078e000a */
[----:B------:R-:W-:Y:S01]  /*23a0*/  IMAD.IADD R5, R7, 0x1, R59 ;  /* 0x0000000107057824 */ /* 0x000fe200078e023b */
[----:B--2---:R-:W-:-:S04]  /*23b0*/  LEA R8, P1, R6, R60, 0x1 ;  /* 0x0000003c06087211 */ /* 0x004fc800078208ff */
[----:B------:R-:W-:-:S05]  /*23c0*/  LEA.HI.X R9, R6, R61, R5, 0x1, P1 ;  /* 0x0000003d06097211 */ /* 0x000fca00008f0c05 */
[----:B------:R-:W2:Y:S01]  /*23d0*/  @P2 LDG.E.LTC128B.U16 R5, desc[UR36][R8.64] ;  /* 0x0000002408052981 */ /* 0x000ea2000c1e1520 */
[----:B------:R-:W-:Y:S01]  /*23e0*/  IMAD.WIDE.U32 R20, R63, R64, R14 ;  /* 0x000000403f147225 */ /* 0x000fe200078e000e */
[----:B------:R-:W-:Y:S01]  /*23f0*/  ISETP.GT.AND P3, PT, R3, 0x1, P0 ;  /* 0x000000010300780c */ /* 0x000fe20000764270 */
[----:B------:R-:W-:Y:S02]  /*2400*/  BSSY B1, `(.L_x_37) ;  /* 0x0000011000017945 */ /* 0x000fe40003800000 */
[----:B------:R-:W-:Y:S02]  /*2410*/  IMAD.IADD R21, R59, 0x1, R21 ;  /* 0x000000013b157824 */ /* 0x000fe400078e0215 */
[----:B------:R-:W-:-:S04]  /*2420*/  IMAD.WIDE.U32 R20, R51, R56, R20 ;  /* 0x0000003833147225 */ /* 0x000fc800078e0014 */
[----:B------:R-:W-:Y:S02]  /*2430*/  IMAD.IADD R21, R57, 0x1, R21 ;  /* 0x0000000139157824 */ /* 0x000fe400078e0215 */
[----:B--2---:R-:W-:-:S04]  /*2440*/  IMAD.U32 R6, R5, 0x10000, RZ ;  /* 0x0001000005067824 */ /* 0x004fc800078e00ff */
[----:B------:R-:W-:Y:S01]  /*2450*/  FMUL R7, R6, R49 ;  /* 0x0000003106077220 */ /* 0x000fe20000400000 */
[----:B------:R-:W-:-:S03]  /*2460*/  LEA R6, P1, R52, UR4, 0x1 ;  /* 0x0000000434067c11 */ /* 0x000fc6000f8208ff */
[----:B------:R-:W-:-:S05]  /*2470*/  FFMA R7, R40, R48, R7 ;  /* 0x0000003028077223 */ /* 0x000fca0000000007 */
[----:B------:R-:W-:Y:S02]  /*2480*/  F2FP.BF16.F32.PACK_AB R40, RZ, R7 ;  /* 0x00000007ff28723e */ /* 0x000fe400000010ff */
[----:B------:R-:W-:Y:S02]  /*2490*/  LEA.HI.X R7, R52, UR5, R67, 0x1, P1 ;  /* 0x0000000534077c11 */ /* 0x000fe400088f0c43 */
[----:B------:R-:W-:-:S03]  /*24a0*/  LEA R52, P1, R20, R60, 0x1 ;  /* 0x0000003c14347211 */ /* 0x000fc600078208ff */
[----:B------:R0:W-:Y:S01]  /*24b0*/  @P2 STG.E.U16 desc[UR36][R6.64], R40 ;  /* 0x0000002806002986 */ /* 0x0001e2000c101524 */
[----:B------:R-:W-:Y:S01]  /*24c0*/  LEA.HI.X R53, R20, R61, R21, 0x1, P1 ;  /* 0x0000003d14357211 */ /* 0x000fe200008f0c15 */
[C---:B------:R-:W-:Y:S01]  /*24d0*/  IMAD.SHL.U32 R20, R64.reuse, 0x8, RZ ;  /* 0x0000000840147824 */ /* 0x040fe200078e00ff */
[----:B------:R-:W-:Y:S01]  /*24e0*/  SHF.L.U64.HI R21, R64, 0x3, R65 ;  /* 0x0000000340157819 */ /* 0x000fe20000010241 */
[----:B------:R-:W-:Y:S06]  /*24f0*/  @!P3 BRA `(.L_x_38) ;  /* 0x000000000004b947 */ /* 0x000fec0003800000 */
[----:B------:R1:W5:Y:S02]  /*2500*/  LDG.E.LTC128B.U16 R5, desc[UR36][R52.64+0x2] ;  /* 0x0000022434057981 */ /* 0x000364000c1e1520 */
.L_x_38:
[----:B------:R-:W-:Y:S05]  /*2510*/  BSYNC B1 ;  /* 0x0000000000017941 */ /* 0x000fea0003800000 */
.L_x_37:
[----:B------:R-:W-:Y:S01]  /*2520*/  IMAD.WIDE.U32 R20, R63, R64, R20 ;  /* 0x000000403f147225 */ /* 0x000fe200078e0014 */
[----:B------:R-:W-:-:S03]  /*2530*/  ISETP.GT.AND P1, PT, R4, 0x8, PT ;  /* 0x000000080400780c */ /* 0x000fc60003f24270 */
[----:B-----5:R-:W-:Y:S01]  /*2540*/  IMAD.U32 R10, R5, 0x10000, RZ ;  /* 0x00010000050a7824 */ /* 0x020fe200078e00ff */
[----:B------:R-:W-:Y:S01]  /*2550*/  IADD3 R54, P4, R54, R20, RZ ;  /* 0x0000001436367210 */ /* 0x000fe20007f9e0ff */
[----:B------:R-:W-:Y:S01]  /*2560*/  IMAD.IADD R59, R59, 0x1, R21 ;  /* 0x000000013b3b7824 */ /* 0x000fe200078e0215 */
[----:B------:R-:W-:Y:S01]  /*2570*/  ISETP.GT.AND P2, PT, R3, RZ, P1 ;  /* 0x000000ff0300720c */ /* 0x000fe20000f44270 */
[----:B------:R-:W-:Y:S02]  /*2580*/  FMUL R10, R10, R49 ;  /* 0x000000310a0a7220 */ /* 0x000fe40000400000 */
[----:B------:R-:W-:Y:S02]  /*2590*/  IMAD.X R11, R59, 0x1, R11, P4 ;  /* 0x000000013b0b7824 */ /* 0x000fe400020e060b */
[----:B------:R-:W-:Y:S01]  /*25a0*/  FFMA R41, R41, R48, R10 ;  /* 0x0000003029297223 */ /* 0x000fe2000000000a */
[----:B------:R-:W-:-:S04]  /*25b0*/  LEA R10, P4, R54, R60, 0x1 ;  /* 0x0000003c360a7211 */ /* 0x000fc800078808ff */
[----:B------:R-:W-:Y:S02]  /*25c0*/  LEA.HI.X R11, R54, R61, R11, 0x1, P4 ;  /* 0x0000003d360b7211 */ /* 0x000fe400020f0c0b */
[----:B------:R-:W-:Y:S02]  /*25d0*/  F2FP.BF16.F32.PACK_AB R41, RZ, R41 ;  /* 0x00000029ff29723e */ /* 0x000fe400000010ff */
[----:B------:R-:W-:-:S03]  /*25e0*/  PRMT R54, R5, 0x7610, R54 ;  /* 0x0000761005367816 */ /* 0x000fc60000000036 */
[----:B------:R2:W-:Y:S04]  /*25f0*/  @P3 STG.E.U16 desc[UR36][R6.64+0x2], R41 ;  /* 0x0000022906003986 */ /* 0x0005e8000c101524 */
[----:B------:R-:W3:Y:S01]  /*2600*/  @P2 LDG.E.LTC128B.U16 R54, desc[UR36][R10.64] ;  /* 0x000000240a362981 */ /* 0x000ee2000c1e1520 */
[----:B------:R-:W-:Y:S01]  /*2610*/  IADD3 R14, P3, R14, R20, RZ ;  /* 0x000000140e0e7210 */ /* 0x000fe20007f7e0ff */
[----:B------:R-:W-:Y:S01]  /*2620*/  BSSY B1, `(.L_x_39) ;  /* 0x0000011000017945 */ /* 0x000fe20003800000 */
[C---:B------:R-:W-:Y:S02]  /*2630*/  SHF.L.U64.HI R21, R12.reuse, 0x4, R13 ;  /* 0x000000040c157819 */ /* 0x040fe4000001020d */
[----:B0-----:R-:W-:Y:S01]  /*2640*/  LEA R40, P4, R12, R6, 0x4 ;  /* 0x000000060c287211 */ /* 0x001fe200078820ff */
[----:B------:R-:W-:Y:S01]  /*2650*/  IMAD.X R15, R15, 0x1, R59, P3 ;  /* 0x000000010f0f7824 */ /* 0x000fe200018e063b */
[----:B------:R-:W-:-:S03]  /*2660*/  ISETP.GT.AND P3, PT, R3, 0x1, P1 ;  /* 0x000000010300780c */ /* 0x000fc60000f64270 */
[----:B--2---:R-:W-:Y:S02]  /*2670*/  IMAD.X R41, R21, 0x1, R7, P4 ;  /* 0x0000000115297824 */ /* 0x004fe400020e0607 */
[----:B------:R-:W-:-:S04]  /*2680*/  IMAD.WIDE.U32 R14, R51, R56, R14 ;  /* 0x00000038330e7225 */ /* 0x000fc800078e000e */
[----:B------:R-:W-:Y:S02]  /*2690*/  IMAD.IADD R15, R57, 0x1, R15 ;  /* 0x00000001390f7824 */ /* 0x000fe400078e020f */
[----:B---3--:R-:W-:-:S04]  /*26a0*/  IMAD.U32 R20, R54, 0x10000, RZ ;  /* 0x0001000036147824 */ /* 0x008fc800078e00ff */
[----:B------:R-:W-:Y:S01]  /*26b0*/  FMUL R5, R20, R49 ;  /* 0x0000003114057220 */ /* 0x000fe20000400000 */
[----:B------:R-:W-:-:S03]  /*26c0*/  LEA R20, P5, R14, R60, 0x1 ;  /* 0x0000003c0e147211 */ /* 0x000fc600078a08ff */
[----:B------:R-:W-:Y:S01]  /*26d0*/  FFMA R5, R42, R48, R5 ;  /* 0x000000302a057223 */ /* 0x000fe20000000005 */
[----:B------:R-:W-:-:S04]  /*26e0*/  LEA.HI.X R21, R14, R61, R15, 0x1, P5 ;  /* 0x0000003d0e157211 */ /* 0x000fc800028f0c0f */
[----:B------:R-:W-:-:S05]  /*26f0*/  F2FP.BF16.F32.PACK_AB R5, RZ, R5 ;  /* 0x00000005ff05723e */ /* 0x000fca00000010ff */
[----:B------:R0:W-:Y:S01]  /*2700*/  @P2 STG.E.U16 desc[UR36][R40.64], R5 ;  /* 0x0000000528002986 */ /* 0x0001e2000c101524 */
[----:B------:R-:W-:Y:S05]  /*2710*/  @!P3 BRA `(.L_x_40) ;  /* 0x000000000004b947 */ /* 0x000fea0003800000 */
[----:B------:R2:W5:Y:S02]  /*2720*/  LDG.E.LTC128B.U16 R54, desc[UR36][R20.64+0x2] ;  /* 0x0000022414367981 */ /* 0x000564000c1e1520 */
.L_x_40:
[----:B------:R-:W-:Y:S05]  /*2730*/  BSYNC B1 ;  /* 0x0000000000017941 */ /* 0x000fea0003800000 */
.L_x_39:
[----:B-----5:R-:W-:Y:S01]  /*2740*/  IMAD.U32 R14, R54, 0x10000, RZ ;  /* 0x00010000360e7824 */ /* 0x020fe200078e00ff */
[----:B------:R-:W-:Y:S01]  /*2750*/  ISETP.GT.AND P2, PT, R3, 0x8, P0 ;  /* 0x000000080300780c */ /* 0x000fe20000744270 */
[----:B------:R-:W-:Y:S01]  /*2760*/  @P3 IMAD.MOV.U32 R15, RZ, RZ, R41 ;  /* 0x000000ffff0f3224 */ /* 0x000fe200078e0029 */
[----:B------:R-:W-:Y:S01]  /*2770*/  BSSY B1, `(.L_x_41) ;  /* 0x0000009000017945 */ /* 0x000fe20003800000 */
[----:B------:R-:W-:-:S04]  /*2780*/  FMUL R14, R14, R49 ;  /* 0x000000310e0e7220 */ /* 0x000fc80000400000 */
[----:B------:R-:W-:-:S05]  /*2790*/  FFMA R14, R43, R48, R14 ;  /* 0x000000302b0e7223 */ /* 0x000fca000000000e */
[----:B------:R-:W-:-:S04]  /*27a0*/  F2FP.BF16.F32.PACK_AB R14, RZ, R14 ;  /* 0x0000000eff0e723e */ /* 0x000fc800000010ff */
[----:B0-----:R-:W-:Y:S01]  /*27b0*/  PRMT R5, R14, 0x7610, R5 ;  /* 0x000076100e057816 */ /* 0x001fe20000000005 */
[----:B------:R-:W-:-:S05]  /*27c0*/  @P3 IMAD.MOV.U32 R14, RZ, RZ, R40 ;  /* 0x000000ffff0e3224 */ /* 0x000fca00078e0028 */
[----:B------:R0:W-:Y:S01]  /*27d0*/  @P3 STG.E.U16 desc[UR36][R14.64+0x2], R5 ;  /* 0x000002050e003986 */ /* 0x0001e2000c101524 */
[----:B------:R-:W-:Y:S05]  /*27e0*/  @!P2 BRA `(.L_x_42) ;  /* 0x000000000004a947 */ /* 0x000fea0003800000 */
[----:B------:R3:W5:Y:S02]  /*27f0*/  LDG.E.LTC128B.U16 R54, desc[UR36][R52.64+0x10] ;  /* 0x0000102434367981 */ /* 0x000764000c1e1520 */
.L_x_42:
[----:B------:R-:W-:Y:S05]  /*2800*/  BSYNC B1 ;  /* 0x0000000000017941 */ /* 0x000fea0003800000 */
.L_x_41:
[----:B0----5:R-:W-:Y:S01]  /*2810*/  IMAD.U32 R14, R54, 0x10000, RZ ;  /* 0x00010000360e7824 */ /* 0x021fe200078e00ff */
[----:B------:R-:W-:Y:S01]  /*2820*/  ISETP.GT.AND P0, PT, R3, 0x9, P0 ;  /* 0x000000090300780c */ /* 0x000fe20000704270 */
[----:B------:R-:W-:Y:S02]  /*2830*/  BSSY B1, `(.L_x_43) ;  /* 0x0000007000017945 */ /* 0x000fe40003800000 */
[----:B------:R-:W-:-:S04]  /*2840*/  FMUL R5, R14, R49 ;  /* 0x000000310e057220 */ /* 0x000fc80000400000 */
[----:B------:R-:W-:-:S05]  /*2850*/  FFMA R5, R44, R48, R5 ;  /* 0x000000302c057223 */ /* 0x000fca0000000005 */
[----:B------:R-:W-:-:S05]  /*2860*/  F2FP.BF16.F32.PACK_AB R5, RZ, R5 ;  /* 0x00000005ff05723e */ /* 0x000fca00000010ff */
[----:B------:R0:W-:Y:S01]  /*2870*/  @P2 STG.E.U16 desc[UR36][R6.64+0x10], R5 ;  /* 0x0000100506002986 */ /* 0x0001e2000c101524 */
[----:B------:R-:W-:Y:S05]  /*2880*/  @!P0 BRA `(.L_x_44) ;  /* 0x0000000000048947 */ /* 0x000fea0003800000 */
[----:B------:R4:W5:Y:S02]  /*2890*/  LDG.E.LTC128B.U16 R54, desc[UR36][R52.64+0x12] ;  /* 0x0000122434367981 */ /* 0x000964000c1e1520 */
.L_x_44:
[----:B------:R-:W-:Y:S05]  /*28a0*/  BSYNC B1 ;  /* 0x0000000000017941 */ /* 0x000fea0003800000 */
.L_x_43:
[----:B-----5:R-:W-:Y:S01]  /*28b0*/  IMAD.U32 R14, R54, 0x10000, RZ ;  /* 0x00010000360e7824 */ /* 0x020fe200078e00ff */
        /* <DEDUP_REMOVED lines=8> */
.L_x_46:
[----:B------:R-:W-:Y:S05]  /*2940*/  BSYNC B1 ;  /* 0x0000000000017941 */ /* 0x000fea0003800000 */
.L_x_45:
[----:B0----5:R-:W-:Y:S01]  /*2950*/  IMAD.U32 R14, R54, 0x10000, RZ ;  /* 0x00010000360e7824 */ /* 0x021fe200078e00ff */
[----:B------:R-:W-:Y:S01]  /*2960*/  ISETP.GT.AND P1, PT, R3, 0x9, P1 ;  /* 0x000000090300780c */ /* 0x000fe20000f24270 */
[----:B------:R-:W-:Y:S01]  /*2970*/  @P2 IMAD.MOV.U32 R15, RZ, RZ, R41 ;  /* 0x000000ffff0f2224 */ /* 0x000fe200078e0029 */
[----:B------:R-:W-:Y:S01]  /*2980*/  BSSY B1, `(.L_x_47) ;  /* 0x0000008000017945 */ /* 0x000fe20003800000 */
[----:B------:R-:W-:Y:S01]  /*2990*/  FMUL R5, R14, R49 ;  /* 0x000000310e057220 */ /* 0x000fe20000400000 */
[----:B------:R-:W-:-:S03]  /*29a0*/  @P2 IMAD.MOV.U32 R14, RZ, RZ, R40 ;  /* 0x000000ffff0e2224 */ /* 0x000fc600078e0028 */
[----:B------:R-:W-:-:S05]  /*29b0*/  FFMA R5, R46, R48, R5 ;  /* 0x000000302e057223 */ /* 0x000fca0000000005 */
[----:B------:R-:W-:-:S05]  /*29c0*/  F2FP.BF16.F32.PACK_AB R5, RZ, R5 ;  /* 0x00000005ff05723e */ /* 0x000fca00000010ff */
[----:B------:R0:W-:Y:S01]  /*29d0*/  @P2 STG.E.U16 desc[UR36][R14.64+0x10], R5 ;  /* 0x000010050e002986 */ /* 0x0001e2000c101524 */
[----:B------:R-:W-:Y:S05]  /*29e0*/  @!P1 BRA `(.L_x_48) ;  /* 0x0000000000049947 */ /* 0x000fea0003800000 */
[----:B------:R0:W5:Y:S02]  /*29f0*/  LDG.E.LTC128B.U16 R54, desc[UR36][R20.64+0x12] ;  /* 0x0000122414367981 */ /* 0x000164000c1e1520 */
.L_x_48:
[----:B------:R-:W-:Y:S05]  /*2a00*/  BSYNC B1 ;  /* 0x0000000000017941 */ /* 0x000fea0003800000 */
.L_x_47:
[----:B0----5:R-:W-:Y:S01]  /*2a10*/  IMAD.U32 R14, R54, 0x10000, RZ ;  /* 0x00010000360e7824 */ /* 0x021fe200078e00ff */
[----:B------:R-:W-:Y:S01]  /*2a20*/  ISETP.GT.AND P0, PT, R4, 0x80, PT ;  /* 0x000000800400780c */ /* 0x000fe20003f04270 */
[C---:B------:R-:W-:Y:S01]  /*2a30*/  IMAD.SHL.U32 R63, R64.reuse, 0x100, RZ ;  /* 0x00000100403f7824 */ /* 0x040fe200078e00ff */
[----:B------:R-:W-:Y:S01]  /*2a40*/  SHF.L.U64.HI R65, R64, 0x8, R65 ;  /* 0x0000000840417819 */ /* 0x000fe20000010241 */
[----:B------:R-:W-:Y:S01]  /*2a50*/  FMUL R14, R14, R49 ;  /* 0x000000310e0e7220 */ /* 0x000fe20000400000 */
[----:B------:R-:W-:Y:S01]  /*2a60*/  ISETP.GT.AND P3, PT, R3, RZ, P0 ;  /* 0x000000ff0300720c */ /* 0x000fe20000764270 */
[----:B--2---:R-:W-:Y:S02]  /*2a70*/  @P1 IMAD.MOV.U32 R20, RZ, RZ, R40 ;  /* 0x000000ffff141224 */ /* 0x004fe400078e0028 */
[----:B------:R-:W-:Y:S01]  /*2a80*/  FFMA R47, R47, R48, R14 ;  /* 0x000000302f2f7223 */ /* 0x000fe2000000000e */
[----:B------:R-:W-:Y:S01]  /*2a90*/  IADD3 R14, P2, R63, R8, RZ ;  /* 0x000000083f0e7210 */ /* 0x000fe20007f5e0ff */
[----:B------:R-:W-:-:S03]  /*2aa0*/  @P1 IMAD.MOV.U32 R21, RZ, RZ, R41 ;  /* 0x000000ffff151224 */ /* 0x000fc600078e0029 */
[----:B------:R-:W-:Y:S01]  /*2ab0*/  F2FP.BF16.F32.PACK_AB R47, RZ, R47 ;  /* 0x0000002fff2f723e */ /* 0x000fe200000010ff */
[----:B------:R-:W-:-:S04]  /*2ac0*/  IMAD.X R15, R65, 0x1, R9, P2 ;  /* 0x00000001410f7824 */ /* 0x000fc800010e0609 */
[----:B------:R0:W-:Y:S04]  /*2ad0*/  @P1 STG.E.U16 desc[UR36][R20.64+0x12], R47 ;  /* 0x0000122f14001986 */ /* 0x0001e8000c101524 */
[----:B------:R-:W2:Y:S01]  /*2ae0*/  @P3 LDG.E.LTC128B.U16 R54, desc[UR36][R14.64] ;  /* 0x000000240e363981 */ /* 0x000ea2000c1e1520 */
[C---:B------:R-:W-:Y:S01]  /*2af0*/  IMAD.SHL.U32 R59, R12.reuse, 0x100, RZ ;  /* 0x000001000c3b7824 */ /* 0x040fe200078e00ff */
[----:B------:R-:W-:Y:S02]  /*2b00*/  LOP3.LUT R57, R63, 0x2, RZ, 0xfc, !PT ;  /* 0x000000023f397812 */ /* 0x000fe400078efcff */
[----:B------:R-:W-:Y:S02]  /*2b10*/  ISETP.GT.AND P2, PT, R3, 0x1, P0 ;  /* 0x000000010300780c */ /* 0x000fe40000744270 */
[----:B------:R-:W-:-:S02]  /*2b20*/  SHF.L.U64.HI R61, R12, 0x8, R13 ;  /* 0x000000080c3d7819 */ /* 0x000fc4000001020d */
[----:B------:R-:W-:-:S05]  /*2b30*/  IADD3 R12, P4, R57, R8, RZ ;  /* 0x00000008390c7210 */ /* 0x000fca0007f9e0ff */
[----:B------:R-:W-:Y:S02]  /*2b40*/  IMAD.X R13, R65, 0x1, R9, P4 ;  /* 0x00000001410d7824 */ /* 0x000fe400020e0609 */
[----:B--2---:R-:W-:-:S04]  /*2b50*/  IMAD.U32 R42, R54, 0x10000, RZ ;  /* 0x00010000362a7824 */ /* 0x004fc800078e00ff */
[----:B------:R-:W-:Y:S01]  /*2b60*/  FMUL R5, R42, R49 ;  /* 0x000000312a057220 */ /* 0x000fe20000400000 */
[----:B------:R-:W-:-:S03]  /*2b70*/  IADD3 R42, P1, R59, R6, RZ ;  /* 0x000000063b2a7210 */ /* 0x000fc60007f3e0ff */
[----:B------:R-:W-:Y:S02]  /*2b80*/  FFMA R5, R32, R48, R5 ;  /* 0x0000003020057223 */ /* 0x000fe40000000005 */
[----:B------:R-:W-:-:S03]  /*2b90*/  IMAD.X R43, R61, 0x1, R7, P1 ;  /* 0x000000013d2b7824 */ /* 0x000fc600008e0607 */
[----:B------:R-:W-:-:S04]  /*2ba0*/  F2FP.BF16.F32.PACK_AB R5, RZ, R5 ;  /* 0x00000005ff05723e */ /* 0x000fc800000010ff */
[----:B0-----:R-:W-:-:S05]  /*2bb0*/  PRMT R21, R5, 0x7610, R21 ;  /* 0x0000761005157816 */ /* 0x001fca0000000015 */
[----:B------:R0:W-:Y:S04]  /*2bc0*/  @P3 STG.E.U16 desc[UR36][R42.64], R21 ;  /* 0x000000152a003986 */ /* 0x0001e8000c101524 */
[----:B------:R-:W2:Y:S01]  /*2bd0*/  @P2 LDG.E.LTC128B.U16 R54, desc[UR36][R12.64] ;  /* 0x000000240c362981 */ /* 0x000ea2000c1e1520 */
[----:B------:R-:W-:Y:S01]  /*2be0*/  LOP3.LUT R55, R59, 0x2, RZ, 0xfc, !PT ;  /* 0x000000023b377812 */ /* 0x000fe200078efcff */
[----:B------:R-:W-:Y:S01]  /*2bf0*/  BSSY B1, `(.L_x_49) ;  /* 0x000000e000017945 */ /* 0x000fe20003800000 */
[----:B------:R-:W-:Y:S02]  /*2c00*/  ISETP.GT.AND P1, PT, R4, 0x88, PT ;  /* 0x000000880400780c */ /* 0x000fe40003f24270 */
[----:B------:R-:W-:Y:S02]  /*2c10*/  IADD3 R32, P4, R55, R6, RZ ;  /* 0x0000000637207210 */ /* 0x000fe40007f9e0ff */
[----:B------:R-:W-:Y:S01]  /*2c20*/  ISETP.GT.AND P3, PT, R3, RZ, P1 ;  /* 0x000000ff0300720c */ /* 0x000fe20000f64270 */
[----:B--2---:R-:W-:-:S04]  /*2c30*/  IMAD.U32 R20, R54, 0x10000, RZ ;  /* 0x0001000036147824 */ /* 0x004fc800078e00ff */
[----:B------:R-:W-:-:S04]  /*2c40*/  FMUL R20, R20, R49 ;  /* 0x0000003114147220 */ /* 0x000fc80000400000 */
[----:B------:R-:W-:Y:S01]  /*2c50*/  FFMA R20, R33, R48, R20 ;  /* 0x0000003021147223 */ /* 0x000fe20000000014 */
[----:B------:R-:W-:-:S04]  /*2c60*/  IMAD.X R33, R61, 0x1, R7, P4 ;  /* 0x000000013d217824 */ /* 0x000fc800020e0607 */
[----:B------:R-:W-:Y:S02]  /*2c70*/  F2FP.BF16.F32.PACK_AB R5, RZ, R20 ;  /* 0x00000014ff05723e */ /* 0x000fe400000010ff */
[----:B------:R-:W-:-:S03]  /*2c80*/  IADD3 R20, P4, R63, R10, RZ ;  /* 0x0000000a3f147210 */ /* 0x000fc60007f9e0ff */
[----:B------:R2:W-:Y:S02]  /*2c90*/  @P2 STG.E.U16 desc[UR36][R32.64], R5 ;  /* 0x0000000520002986 */ /* 0x0005e4000c101524 */
[----:B0-----:R-:W-:Y:S01]  /*2ca0*/  IMAD.X R21, R65, 0x1, R11, P4 ;  /* 0x0000000141157824 */ /* 0x001fe200020e060b */
[----:B------:R-:W-:Y:S07]  /*2cb0*/  @!P3 BRA `(.L_x_50) ;  /* 0x000000000004b947 */ /* 0x000fee0003800000 */
[----:B------:R0:W5:Y:S02]  /*2cc0*/  LDG.E.LTC128B.U16 R54, desc[UR36][R20.64] ;  /* 0x0000002414367981 */ /* 0x000164000c1e1520 */
.L_x_50:
[----:B------:R-:W-:Y:S05]  /*2cd0*/  BSYNC B1 ;  /* 0x0000000000017941 */ /* 0x000fea0003800000 */
.L_x_49:
[----:B-----5:R-:W-:Y:S01]  /*2ce0*/  IMAD.U32 R12, R54, 0x10000, RZ ;  /* 0x00010000360c7824 */ /* 0x020fe200078e00ff */
[----:B------:R-:W-:Y:S01]  /*2cf0*/  ISETP.GT.AND P2, PT, R3, 0x1, P1 ;  /* 0x000000010300780c */ /* 0x000fe20000f44270 */
[----:B------:R-:W-:Y:S02]  /*2d00*/  BSSY B1, `(.L_x_51) ;  /* 0x000000b000017945 */ /* 0x000fe40003800000 */
[----:B--2---:R-:W-:Y:S01]  /*2d10*/  FMUL R5, R12, R49 ;  /* 0x000000310c057220 */ /* 0x004fe20000400000 */
[----:B------:R-:W-:-:S03]  /*2d20*/  IADD3 R12, P4, R59, R40, RZ ;  /* 0x000000283b0c7210 */ /* 0x000fc60007f9e0ff */
[----:B------:R-:W-:Y:S02]  /*2d30*/  FFMA R5, R34, R48, R5 ;  /* 0x0000003022057223 */ /* 0x000fe40000000005 */
[----:B------:R-:W-:-:S03]  /*2d40*/  IMAD.X R13, R61, 0x1, R41, P4 ;  /* 0x000000013d0d7824 */ /* 0x000fc600020e0629 */
[----:B------:R-:W-:-:S05]  /*2d50*/  F2FP.BF16.F32.PACK_AB R5, RZ, R5 ;  /* 0x00000005ff05723e */ /* 0x000fca00000010ff */
[----:B------:R2:W-:Y:S01]  /*2d60*/  @P3 STG.E.U16 desc[UR36][R12.64], R5 ;  /* 0x000000050c003986 */ /* 0x0005e2000c101524 */
[----:B------:R-:W-:Y:S05]  /*2d70*/  @!P2 BRA `(.L_x_52) ;  /* 0x00000000000ca947 */ /* 0x000fea0003800000 */
[----:B------:R-:W-:-:S05]  /*2d80*/  IADD3 R32, P3, R57, R10, RZ ;  /* 0x0000000a39207210 */ /* 0x000fca0007f7e0ff */
[----:B------:R-:W-:-:S05]  /*2d90*/  IMAD.X R33, R65, 0x1, R11, P3 ;  /* 0x0000000141217824 */ /* 0x000fca00018e060b */
[----:B------:R0:W5:Y:S03]  /*2da0*/  LDG.E.LTC128B.U16 R54, desc[UR36][R32.64] ;  /* 0x0000002420367981 */ /* 0x000166000c1e1520 */
.L_x_52:
[----:B------:R-:W-:Y:S05]  /*2db0*/  BSYNC B1 ;  /* 0x0000000000017941 */ /* 0x000fea0003800000 */
.L_x_51:
[----:B0----5:R-:W-:Y:S01]  /*2dc0*/  IMAD.U32 R32, R54, 0x10000, RZ ;  /* 0x0001000036207824 */ /* 0x021fe200078e00ff */
[----:B-1-34-:R-:W-:Y:S02]  /*2dd0*/  LOP3.LUT R53, R63, 0x10, RZ, 0xfc, !PT ;  /* 0x000000103f357812 */ /* 0x01afe400078efcff */
[----:B------:R-:W-:Y:S01]  /*2de0*/  ISETP.GT.AND P3, PT, R3, 0x8, P0 ;  /* 0x000000080300780c */ /* 0x000fe20000764270 */
[----:B------:R-:W-:Y:S01]  /*2df0*/  FMUL R32, R32, R49 ;  /* 0x0000003120207220 */ /* 0x000fe20000400000 */
[----:B------:R-:W-:-:S03]  /*2e00*/  IADD3 R34, P5, R53, R8, RZ ;  /* 0x0000000835227210 */ /* 0x000fc60007fbe0ff */
[----:B------:R-:W-:Y:S01]  /*2e10*/  FFMA R35, R35, R48, R32 ;  /* 0x0000003023237223 */ /* 0x000fe20000000020 */
[----:B------:R-:W-:-:S04]  /*2e20*/  IADD3 R32, P4, R55, R40, RZ ;  /* 0x0000002837207210 */ /* 0x000fc80007f9e0ff */
[----:B--2---:R-:W-:Y:S01]  /*2e30*/  F2FP.BF16.F32.PACK_AB R5, RZ, R35 ;  /* 0x00000023ff05723e */ /* 0x004fe200000010ff */
[----:B------:R-:W-:Y:S02]  /*2e40*/  IMAD.X R33, R61, 0x1, R41, P4 ;  /* 0x000000013d217824 */ /* 0x000fe400020e0629 */
[----:B------:R-:W-:Y:S01]  /*2e50*/  IMAD.X R35, R65, 0x1, R9, P5 ;  /* 0x0000000141237824 */ /* 0x000fe200028e0609 */
[----:B------:R-:W-:-:S05]  /*2e60*/  PRMT R45, R5, 0x7610, R45 ;  /* 0x00007610052d7816 */ /* 0x000fca000000002d */
[----:B------:R0:W-:Y:S04]  /*2e70*/  @P2 STG.E.U16 desc[UR36][R32.64], R45 ;  /* 0x0000002d20002986 */ /* 0x0001e8000c101524 */
[----:B------:R-:W2:Y:S01]  /*2e80*/  @P3 LDG.E.LTC128B.U16 R54, desc[UR36][R34.64] ;  /* 0x0000002422363981 */ /* 0x000ea2000c1e1520 */
[----:B------:R-:W-:Y:S02]  /*2e90*/  LOP3.LUT R51, R59, 0x10, RZ, 0xfc, !PT ;  /* 0x000000103b337812 */ /* 0x000fe400078efcff */
[----:B------:R-:W-:Y:S02]  /*2ea0*/  LOP3.LUT R47, R63, 0x12, RZ, 0xfc, !PT ;  /* 0x000000123f2f7812 */ /* 0x000fe400078efcff */
[----:B------:R-:W-:Y:S02]  /*2eb0*/  ISETP.GT.AND P0, PT, R3, 0x9, P0 ;  /* 0x000000090300780c */ /* 0x000fe40000704270 */
[----:B------:R-:W-:-:S05]  /*2ec0*/  IADD3 R8, P4, R47, R8, RZ ;  /* 0x000000082f087210 */ /* 0x000fca0007f9e0ff */
[----:B------:R-:W-:Y:S02]  /*2ed0*/  IMAD.X R9, R65, 0x1, R9, P4 ;  /* 0x0000000141097824 */ /* 0x000fe400020e0609 */
[----:B--2---:R-:W-:-:S04]  /*2ee0*/  IMAD.U32 R44, R54, 0x10000, RZ ;  /* 0x00010000362c7824 */ /* 0x004fc800078e00ff */
[----:B------:R-:W-:Y:S01]  /*2ef0*/  FMUL R5, R44, R49 ;  /* 0x000000312c057220 */ /* 0x000fe20000400000 */
[----:B------:R-:W-:-:S03]  /*2f00*/  IADD3 R44, P2, R51, R6, RZ ;  /* 0x00000006332c7210 */ /* 0x000fc60007f5e0ff */
[----:B------:R-:W-:Y:S02]  /*2f10*/  FFMA R5, R36, R48, R5 ;  /* 0x0000003024057223 */ /* 0x000fe40000000005 */
[----:B0-----:R-:W-:-:S03]  /*2f20*/  IMAD.X R45, R61, 0x1, R7, P2 ;  /* 0x000000013d2d7824 */ /* 0x001fc600010e0607 */
[----:B------:R-:W-:-:S05]  /*2f30*/  F2FP.BF16.F32.PACK_AB R5, RZ, R5 ;  /* 0x00000005ff05723e */ /* 0x000fca00000010ff */
[----:B------:R0:W-:Y:S04]  /*2f40*/  @P3 STG.E.U16 desc[UR36][R44.64], R5 ;  /* 0x000000052c003986 */ /* 0x0001e8000c101524 */
[----:B------:R-:W2:Y:S01]  /*2f50*/  @P0 LDG.E.LTC128B.U16 R54, desc[UR36][R8.64] ;  /* 0x0000002408360981 */ /* 0x000ea2000c1e1520 */
[----:B------:R-:W-:Y:S01]  /*2f60*/  LOP3.LUT R33, R59, 0x12, RZ, 0xfc, !PT ;  /* 0x000000123b217812 */ /* 0x000fe200078efcff */
[----:B------:R-:W-:Y:S01]  /*2f70*/  BSSY B1, `(.L_x_53) ;  /* 0x000000d000017945 */ /* 0x000fe20003800000 */
[----:B------:R-:W-:Y:S02]  /*2f80*/  ISETP.GT.AND P2, PT, R3, 0x8, P1 ;  /* 0x000000080300780c */ /* 0x000fe40000f44270 */
[----:B------:R-:W-:-:S05]  /*2f90*/  IADD3 R6, P3, R33, R6, RZ ;  /* 0x0000000621067210 */ /* 0x000fca0007f7e0ff */
[----:B------:R-:W-:Y:S02]  /*2fa0*/  IMAD.X R7, R61, 0x1, R7, P3 ;  /* 0x000000013d077824 */ /* 0x000fe400018e0607 */
[----:B--2---:R-:W-:-:S04]  /*2fb0*/  IMAD.U32 R32, R54, 0x10000, RZ ;  /* 0x0001000036207824 */ /* 0x004fc800078e00ff */
[----:B------:R-:W-:-:S04]  /*2fc0*/  FMUL R32, R32, R49 ;  /* 0x0000003120207220 */ /* 0x000fc80000400000 */
[----:B------:R-:W-:-:S05]  /*2fd0*/  FFMA R32, R37, R48, R32 ;  /* 0x0000003025207223 */ /* 0x000fca0000000020 */
[----:B------:R-:W-:-:S05]  /*2fe0*/  F2FP.BF16.F32.PACK_AB R32, RZ, R32 ;  /* 0x00000020ff20723e */ /* 0x000fca00000010ff */
[----:B------:R0:W-:Y:S01]  /*2ff0*/  @P0 STG.E.U16 desc[UR36][R6.64], R32 ;  /* 0x0000002006000986 */ /* 0x0001e2000c101524 */
[----:B------:R-:W-:Y:S05]  /*3000*/  @!P2 BRA `(.L_x_54) ;  /* 0x00000000000ca947 */ /* 0x000fea0003800000 */
[----:B0-----:R-:W-:-:S05]  /*3010*/  IADD3 R6, P0, R53, R10, RZ ;  /* 0x0000000a35067210 */ /* 0x001fca0007f1e0ff */
[----:B------:R-:W-:-:S05]  /*3020*/  IMAD.X R7, R65, 0x1, R11, P0 ;  /* 0x0000000141077824 */ /* 0x000fca00000e060b */
[----:B------:R1:W5:Y:S03]  /*3030*/  LDG.E.LTC128B.U16 R54, desc[UR36][R6.64] ;  /* 0x0000002406367981 */ /* 0x000366000c1e1520 */
.L_x_54:
[----:B------:R-:W-:Y:S05]  /*3040*/  BSYNC B1 ;  /* 0x0000000000017941 */ /* 0x000fea0003800000 */
.L_x_53:
[----:B01---5:R-:W-:Y:S01]  /*3050*/  IMAD.U32 R6, R54, 0x10000, RZ ;  /* 0x0001000036067824 */ /* 0x023fe200078e00ff */
[----:B------:R-:W-:Y:S01]  /*3060*/  ISETP.GT.AND P1, PT, R3, 0x9, P1 ;  /* 0x000000090300780c */ /* 0x000fe20000f24270 */
[----:B------:R-:W-:Y:S02]  /*3070*/  BSSY B1, `(.L_x_55) ;  /* 0x000000b000017945 */ /* 0x000fe40003800000 */
[----:B------:R-:W-:Y:S01]  /*3080*/  FMUL R5, R6, R49 ;  /* 0x0000003106057220 */ /* 0x000fe20000400000 */
[----:B------:R-:W-:-:S03]  /*3090*/  IADD3 R6, P0, R51, R40, RZ ;  /* 0x0000002833067210 */ /* 0x000fc60007f1e0ff */
[----:B------:R-:W-:Y:S02]  /*30a0*/  FFMA R5, R38, R48, R5 ;  /* 0x0000003026057223 */ /* 0x000fe40000000005 */
[----:B------:R-:W-:Y:S01]  /*30b0*/  IMAD.X R7, R61, 0x1, R41, P0 ;  /* 0x000000013d077824 */ /* 0x000fe200000e0629 */
[----:B------:R-:W-:Y:S02]  /*30c0*/  IADD3 R8, P0, R47, R10, RZ ;  /* 0x0000000a2f087210 */ /* 0x000fe40007f1e0ff */
[----:B------:R-:W-:-:S03]  /*30d0*/  F2FP.BF16.F32.PACK_AB R5, RZ, R5 ;  /* 0x00000005ff05723e */ /* 0x000fc600000010ff */
[----:B------:R-:W-:Y:S02]  /*30e0*/  IMAD.X R9, R65, 0x1, R11, P0 ;  /* 0x0000000141097824 */ /* 0x000fe400000e060b */
[----:B------:R0:W-:Y:S01]  /*30f0*/  @P2 STG.E.U16 desc[UR36][R6.64], R5 ;  /* 0x0000000506002986 */ /* 0x0001e2000c101524 */
[----:B------:R-:W-:Y:S05]  /*3100*/  @!P1 BRA `(.L_x_56) ;  /* 0x0000000000049947 */ /* 0x000fea0003800000 */
[----:B------:R1:W5:Y:S02]  /*3110*/  LDG.E.LTC128B.U16 R54, desc[UR36][R8.64] ;  /* 0x0000002408367981 */ /* 0x000364000c1e1520 */
.L_x_56:
[----:B------:R-:W-:Y:S05]  /*3120*/  BSYNC B1 ;  /* 0x0000000000017941 */ /* 0x000fea0003800000 */
.L_x_55:
[----:B0----5:R-:W-:Y:S01]  /*3130*/  IMAD.U32 R6, R54, 0x10000, RZ ;  /* 0x0001000036067824 */ /* 0x021fe200078e00ff */
[----:B------:R-:W-:Y:S01]  /*3140*/  ISETP.GT.AND P0, PT, R4, 0x100, PT ;  /* 0x000001000400780c */ /* 0x000fe20003f04270 */
[----:B------:R-:W-:Y:S02]  /*3150*/  BSSY B1, `(.L_x_57) ;  /* 0x000000c000017945 */ /* 0x000fe40003800000 */
[----:B------:R-:W-:Y:S01]  /*3160*/  FMUL R6, R6, R49 ;  /* 0x0000003106067220 */ /* 0x000fe20000400000 */
[----:B------:R-:W-:-:S03]  /*3170*/  ISETP.GT.AND P2, PT, R3, RZ, P0 ;  /* 0x000000ff0300720c */ /* 0x000fc60000744270 */
[----:B------:R-:W-:Y:S01]  /*3180*/  FFMA R39, R39, R48, R6 ;  /* 0x0000003027277223 */ /* 0x000fe20000000006 */
[----:B------:R-:W-:-:S04]  /*3190*/  IADD3 R6, P3, R33, R40, RZ ;  /* 0x0000002821067210 */ /* 0x000fc80007f7e0ff */
[----:B------:R-:W-:Y:S01]  /*31a0*/  F2FP.BF16.F32.PACK_AB R39, RZ, R39 ;  /* 0x00000027ff27723e */ /* 0x000fe200000010ff */
[----:B------:R-:W-:-:S05]  /*31b0*/  IMAD.X R7, R61, 0x1, R41, P3 ;  /* 0x000000013d077824 */ /* 0x000fca00018e0629 */
[----:B------:R0:W-:Y:S01]  /*31c0*/  @P1 STG.E.U16 desc[UR36][R6.64], R39 ;  /* 0x0000002706001986 */ /* 0x0001e2000c101524 */
[----:B------:R-:W-:Y:S05]  /*31d0*/  @!P2 BRA `(.L_x_58) ;  /* 0x00000000000ca947 */ /* 0x000fea0003800000 */
[----:B0-----:R-:W-:-:S05]  /*31e0*/  IADD3 R6, P1, R14, R63, RZ ;  /* 0x0000003f0e067210 */ /* 0x001fca0007f3e0ff */
[----:B------:R-:W-:-:S05]  /*31f0*/  IMAD.X R7, R15, 0x1, R65, P1 ;  /* 0x000000010f077824 */ /* 0x000fca00008e0641 */
[----:B------:R2:W5:Y:S03]  /*3200*/  LDG.E.LTC128B.U16 R54, desc[UR36][R6.64] ;  /* 0x0000002406367981 */ /* 0x000566000c1e1520 */
.L_x_58:
[----:B------:R-:W-:Y:S05]  /*3210*/  BSYNC B1 ;  /* 0x0000000000017941 */ /* 0x000fea0003800000 */
.L_x_57:
[----:B0-2--5:R-:W-:Y:S01]  /*3220*/  IMAD.U32 R6, R54, 0x10000, RZ ;  /* 0x0001000036067824 */ /* 0x025fe200078e00ff */
[----:B------:R-:W-:Y:S01]  /*3230*/  ISETP.GT.AND P3, PT, R3, 0x1, P0 ;  /* 0x000000010300780c */ /* 0x000fe20000764270 */
[----:B------:R-:W-:Y:S02]  /*3240*/  BSSY B1, `(.L_x_59) ;  /* 0x000000b000017945 */ /* 0x000fe40003800000 */
[----:B------:R-:W-:Y:S01]  /*3250*/  FMUL R5, R6, R49 ;  /* 0x0000003106057220 */ /* 0x000fe20000400000 */
[----:B------:R-:W-:-:S03]  /*3260*/  IADD3 R6, P1, R42, R59, RZ ;  /* 0x0000003b2a067210 */ /* 0x000fc60007f3e0ff */
[----:B------:R-:W-:Y:S02]  /*3270*/  FFMA R5, R24, R48, R5 ;  /* 0x0000003018057223 */ /* 0x000fe40000000005 */
[----:B------:R-:W-:-:S03]  /*3280*/  IMAD.X R7, R43, 0x1, R61, P1 ;  /* 0x000000012b077824 */ /* 0x000fc600008e063d */
[----:B------:R-:W-:-:S05]  /*3290*/  F2FP.BF16.F32.PACK_AB R5, RZ, R5 ;  /* 0x00000005ff05723e */ /* 0x000fca00000010ff */
[----:B------:R0:W-:Y:S01]  /*32a0*/  @P2 STG.E.U16 desc[UR36][R6.64], R5 ;  /* 0x0000000506002986 */ /* 0x0001e2000c101524 */
[----:B------:R-:W-:Y:S05]  /*32b0*/  @!P3 BRA `(.L_x_60) ;  /* 0x00000000000cb947 */ /* 0x000fea0003800000 */
[----:B0-----:R-:W-:-:S05]  /*32c0*/  IADD3 R6, P1, R57, R14, RZ ;  /* 0x0000000e39067210 */ /* 0x001fca0007f3e0ff */
[----:B------:R-:W-:-:S05]  /*32d0*/  IMAD.X R7, R15, 0x1, R65, P1 ;  /* 0x000000010f077824 */ /* 0x000fca00008e0641 */
[----:B------:R2:W5:Y:S03]  /*32e0*/  LDG.E.LTC128B.U16 R54, desc[UR36][R6.64] ;  /* 0x0000002406367981 */ /* 0x000566000c1e1520 */
.L_x_60:
[----:B------:R-:W-:Y:S05]  /*32f0*/  BSYNC B1 ;  /* 0x0000000000017941 */ /* 0x000fea0003800000 */
.L_x_59:
[----:B0-2--5:R-:W-:Y:S01]  /*3300*/  IMAD.U32 R6, R54, 0x10000, RZ ;  /* 0x0001000036067824 */ /* 0x025fe200078e00ff */
[----:B------:R-:W-:Y:S01]  /*3310*/  ISETP.GT.AND P1, PT, R4, 0x108, PT ;  /* 0x000001080400780c */ /* 0x000fe20003f24270 */
[----:B------:R-:W-:Y:S01]  /*3320*/  BSSY B1, `(.L_x_61) ;  /* 0x000000c000017945 */ /* 0x000fe20003800000 */
[----:B------:R-:W-:Y:S01]  /*3330*/  IADD3 R4, P4, R55, R42, RZ ;  /* 0x0000002a37047210 */ /* 0x000fe20007f9e0ff */
[----:B------:R-:W-:Y:S01]  /*3340*/  FMUL R6, R6, R49 ;  /* 0x0000003106067220 */ /* 0x000fe20000400000 */
[----:B------:R-:W-:-:S03]  /*3350*/  ISETP.GT.AND P2, PT, R3, RZ, P1 ;  /* 0x000000ff0300720c */ /* 0x000fc60000f44270 */
[----:B------:R-:W-:Y:S01]  /*3360*/  FFMA R6, R25, R48, R6 ;  /* 0x0000003019067223 */ /* 0x000fe20000000006 */
[----:B------:R-:W-:-:S04]  /*3370*/  IMAD.X R5, R43, 0x1, R61, P4 ;  /* 0x000000012b057824 */ /* 0x000fc800020e063d */
[----:B------:R-:W-:-:S05]  /*3380*/  F2FP.BF16.F32.PACK_AB R6, RZ, R6 ;  /* 0x00000006ff06723e */ /* 0x000fca00000010ff */
[----:B------:R0:W-:Y:S01]  /*3390*/  @P3 STG.E.U16 desc[UR36][R4.64], R6 ;  /* 0x0000000604003986 */ /* 0x0001e2000c101524 */
[----:B------:R-:W-:Y:S05]  /*33a0*/  @!P2 BRA `(.L_x_62) ;  /* 0x00000000000ca947 */ /* 0x000fea0003800000 */
[----:B0-----:R-:W-:-:S05]  /*33b0*/  IADD3 R4, P3, R20, R63, RZ ;  /* 0x0000003f14047210 */ /* 0x001fca0007f7e0ff */
[----:B------:R-:W-:-:S05]  /*33c0*/  IMAD.X R5, R21, 0x1, R65, P3 ;  /* 0x0000000115057824 */ /* 0x000fca00018e0641 */
[----:B------:R2:W5:Y:S03]  /*33d0*/  LDG.E.LTC128B.U16 R54, desc[UR36][R4.64] ;  /* 0x0000002404367981 */ /* 0x000566000c1e1520 */
.L_x_62:
[----:B------:R-:W-:Y:S05]  /*33e0*/  BSYNC B1 ;  /* 0x0000000000017941 */ /* 0x000fea0003800000 */
.L_x_61:
[----:B0-2--5:R-:W-:Y:S01]  /*33f0*/  IMAD.U32 R4, R54, 0x10000, RZ ;  /* 0x0001000036047824 */ /* 0x025fe200078e00ff */
[----:B------:R-:W-:Y:S01]  /*3400*/  ISETP.GT.AND P3, PT, R3, 0x1, P1 ;  /* 0x000000010300780c */ /* 0x000fe20000f64270 */
[----:B------:R-:W-:Y:S02]  /*3410*/  BSSY B1, `(.L_x_63) ;  /* 0x000000b000017945 */ /* 0x000fe40003800000 */
[----:B------:R-:W-:Y:S01]  /*3420*/  FMUL R5, R4, R49 ;  /* 0x0000003104057220 */ /* 0x000fe20000400000 */
[----:B------:R-:W-:-:S03]  /*3430*/  IADD3 R4, P4, R12, R59, RZ ;  /* 0x0000003b0c047210 */ /* 0x000fc60007f9e0ff */
[----:B------:R-:W-:-:S05]  /*3440*/  FFMA R5, R26, R48, R5 ;  /* 0x000000301a057223 */ /* 0x000fca0000000005 */
[----:B------:R-:W-:Y:S01]  /*3450*/  F2FP.BF16.F32.PACK_AB R6, RZ, R5 ;  /* 0x00000005ff06723e */ /* 0x000fe200000010ff */
[----:B------:R-:W-:-:S05]  /*3460*/  IMAD.X R5, R13, 0x1, R61, P4 ;  /* 0x000000010d057824 */ /* 0x000fca00020e063d */
[----:B------:R0:W-:Y:S01]  /*3470*/  @P2 STG.E.U16 desc[UR36][R4.64], R6 ;  /* 0x0000000604002986 */ /* 0x0001e2000c101524 */
[----:B------:R-:W-:Y:S05]  /*3480*/  @!P3 BRA `(.L_x_64) ;  /* 0x00000000000cb947 */ /* 0x000fea0003800000 */
[----:B0-----:R-:W-:-:S05]  /*3490*/  IADD3 R4, P2, R20, R57, RZ ;  /* 0x0000003914047210 */ /* 0x001fca0007f5e0ff */
[----:B------:R-:W-:-:S05]  /*34a0*/  IMAD.X R5, R21, 0x1, R65, P2 ;  /* 0x0000000115057824 */ /* 0x000fca00010e0641 */
[----:B------:R2:W5:Y:S03]  /*34b0*/  LDG.E.LTC128B.U16 R54, desc[UR36][R4.64] ;  /* 0x0000002404367981 */ /* 0x000566000c1e1520 */
.L_x_64:
[----:B------:R-:W-:Y:S05]  /*34c0*/  BSYNC B1 ;  /* 0x0000000000017941 */ /* 0x000fea0003800000 */
.L_x_63:
[----:B0-2--5:R-:W-:Y:S01]  /*34d0*/  IMAD.U32 R4, R54, 0x10000, RZ ;  /* 0x0001000036047824 */ /* 0x025fe200078e00ff */
[----:B------:R-:W-:Y:S01]  /*34e0*/  ISETP.GT.AND P2, PT, R3, 0x8, P0 ;  /* 0x000000080300780c */ /* 0x000fe20000744270 */
[----:B------:R-:W-:Y:S02]  /*34f0*/  BSSY B1, `(.L_x_65) ;  /* 0x000000b000017945 */ /* 0x000fe40003800000 */
[----:B------:R-:W-:-:S04]  /*3500*/  FMUL R4, R4, R49 ;  /* 0x0000003104047220 */ /* 0x000fc80000400000 */
        /* <DEDUP_REMOVED lines=9> */
.L_x_66:
[----:B------:R-:W-:Y:S05]  /*35a0*/  BSYNC B1 ;  /* 0x0000000000017941 */ /* 0x000fea0003800000 */
.L_x_65:
[----:B0-2--5:R-:W-:Y:S01]  /*35b0*/  IMAD.U32 R4, R54, 0x10000, RZ ;  /* 0x0001000036047824 */ /* 0x025fe200078e00ff */
[----:B------:R-:W-:Y:S01]  /*35c0*/  ISETP.GT.AND P0, PT, R3, 0x9, P0 ;  /* 0x000000090300780c */ /* 0x000fe20000704270 */
[----:B------:R-:W-:Y:S02]  /*35d0*/  BSSY B1, `(.L_x_67) ;  /* 0x000000c000017945 */ /* 0x000fe40003800000 */
[----:B------:R-:W-:Y:S01]  /*35e0*/  FMUL R5, R4, R49 ;  /* 0x0000003104057220 */ /* 0x000fe20000400000 */
[----:B------:R-:W-:-:S03]  /*35f0*/  IADD3 R4, P3, R51, R42, RZ ;  /* 0x0000002a33047210 */ /* 0x000fc60007f7e0ff */
[----:B------:R-:W-:-:S05]  /*3600*/  FFMA R5, R28, R48, R5 ;  /* 0x000000301c057223 */ /* 0x000fca0000000005 */
[----:B------:R-:W-:Y:S01]  /*3610*/  F2FP.BF16.F32.PACK_AB R7, RZ, R5 ;  /* 0x00000005ff07723e */ /* 0x000fe200000010ff */
[----:B------:R-:W-:Y:S01]  /*3620*/  IMAD.X R5, R43, 0x1, R61, P3 ;  /* 0x000000012b057824 */ /* 0x000fe200018e063d */
[----:B------:R-:W-:Y:S02]  /*3630*/  IADD3 R6, P3, R47, R14, RZ ;  /* 0x0000000e2f067210 */ /* 0x000fe40007f7e0ff */
[----:B-1----:R-:W-:-:S03]  /*3640*/  PRMT R8, R7, 0x7610, R8 ;  /* 0x0000761007087816 */ /* 0x002fc60000000008 */
[----:B------:R-:W-:Y:S02]  /*3650*/  IMAD.X R7, R15, 0x1, R65, P3 ;  /* 0x000000010f077824 */ /* 0x000fe400018e0641 */
[----:B------:R0:W-:Y:S01]  /*3660*/  @P2 STG.E.U16 desc[UR36][R4.64], R8 ;  /* 0x0000000804002986 */ /* 0x0001e2000c101524 */
[----:B------:R-:W-:Y:S05]  /*3670*/  @!P0 BRA `(.L_x_68) ;  /* 0x0000000000048947 */ /* 0x000fea0003800000 */
[----:B------:R1:W5:Y:S02]  /*3680*/  LDG.E.LTC128B.U16 R54, desc[UR36][R6.64] ;  /* 0x0000002406367981 */ /* 0x000364000c1e1520 */
.L_x_68:
[----:B------:R-:W-:Y:S05]  /*3690*/  BSYNC B1 ;  /* 0x0000000000017941 */ /* 0x000fea0003800000 */
.L_x_67:
[----:B0----5:R-:W-:Y:S01]  /*36a0*/  IMAD.U32 R4, R54, 0x10000, RZ ;  /* 0x0001000036047824 */ /* 0x021fe200078e00ff */
        /* <DEDUP_REMOVED lines=12> */
.L_x_70:
[----:B------:R-:W-:Y:S05]  /*3770*/  BSYNC B1 ;  /* 0x0000000000017941 */ /* 0x000fea0003800000 */
.L_x_69:
[----:B0-2--5:R-:W-:Y:S01]  /*3780*/  IMAD.U32 R4, R54, 0x10000, RZ ;  /* 0x0001000036047824 */ /* 0x025fe200078e00ff */
[----:B------:R-:W-:Y:S01]  /*3790*/  ISETP.GT.AND P1, PT, R3, 0x9, P1 ;  /* 0x000000090300780c */ /* 0x000fe20000f24270 */
[----:B------:R-:W-:Y:S02]  /*37a0*/  BSSY B1, `(.L_x_71) ;  /* 0x000000c000017945 */ /* 0x000fe40003800000 */
[----:B------:R-:W-:Y:S01]  /*37b0*/  FMUL R5, R4, R49 ;  /* 0x0000003104057220 */ /* 0x000fe20000400000 */
[----:B------:R-:W-:-:S03]  /*37c0*/  IADD3 R4, P0, R51, R12, RZ ;  /* 0x0000000c33047210 */ /* 0x000fc60007f1e0ff */
[----:B------:R-:W-:-:S05]  /*37d0*/  FFMA R5, R30, R48, R5 ;  /* 0x000000301e057223 */ /* 0x000fca0000000005 */
[----:B-1----:R-:W-:Y:S01]  /*37e0*/  F2FP.BF16.F32.PACK_AB R6, RZ, R5 ;  /* 0x00000005ff06723e */ /* 0x002fe200000010ff */
[----:B------:R-:W-:-:S03]  /*37f0*/  IMAD.X R5, R13, 0x1, R61, P0 ;  /* 0x000000010d057824 */ /* 0x000fc600000e063d */
[----:B------:R-:W-:Y:S02]  /*3800*/  PRMT R7, R6, 0x7610, R7 ;  /* 0x0000761006077816 */ /* 0x000fe40000000007 */
[----:B------:R-:W-:-:S03]  /*3810*/  IADD3 R6, P0, R47, R20, RZ ;  /* 0x000000142f067210 */ /* 0x000fc60007f1e0ff */
[----:B------:R0:W-:Y:S02]  /*3820*/  @P3 STG.E.U16 desc[UR36][R4.64], R7 ;  /* 0x0000000704003986 */ /* 0x0001e4000c101524 */
[----:B0-----:R-:W-:Y:S01]  /*3830*/  IMAD.X R7, R21, 0x1, R65, P0 ;  /* 0x0000000115077824 */ /* 0x001fe200000e0641 */
[----:B------:R-:W-:Y:S07]  /*3840*/  @!P1 BRA `(.L_x_72) ;  /* 0x0000000000049947 */ /* 0x000fee0003800000 */
[----:B------:R0:W5:Y:S02]  /*3850*/  LDG.E.LTC128B.U16 R54, desc[UR36][R6.64] ;  /* 0x0000002406367981 */ /* 0x000164000c1e1520 */
.L_x_72:
[----:B------:R-:W-:Y:S05]  /*3860*/  BSYNC B1 ;  /* 0x0000000000017941 */ /* 0x000fea0003800000 */
.L_x_71:
[----:B------:R-:W-:Y:S05]  /*3870*/  @!P1 BRA `(.L_x_73) ;  /* 0x0000000800609947 */ /* 0x000fea0003800000 */
[----:B-----5:R-:W-:Y:S01]  /*3880*/  IMAD.U32 R54, R54, 0x10000, RZ ;  /* 0x0001000036367824 */ /* 0x020fe200078e00ff */
[----:B------:R-:W-:-:S03]  /*3890*/  IADD3 R4, P0, R33, R12, RZ ;  /* 0x0000000c21047210 */ /* 0x000fc60007f1e0ff */
[----:B------:R-:W-:Y:S02]  /*38a0*/  FMUL R54, R54, R49 ;  /* 0x0000003136367220 */ /* 0x000fe40000400000 */
[----:B------:R-:W-:Y:S02]  /*38b0*/  IMAD.X R5, R13, 0x1, R61, P0 ;  /* 0x000000010d057824 */ /* 0x000fe400000e063d */
[----:B------:R-:W-:-:S05]  /*38c0*/  FFMA R54, R31, R48, R54 ;  /* 0x000000301f367223 */ /* 0x000fca0000000036 */
[----:B------:R-:W-:-:S05]  /*38d0*/  F2FP.BF16.F32.PACK_AB R54, RZ, R54 ;  /* 0x00000036ff36723e */ /* 0x000fca00000010ff */
[----:B------:R1:W-:Y:S01]  /*38e0*/  STG.E.U16 desc[UR36][R4.64], R54 ;  /* 0x0000003604007986 */ /* 0x0003e2000c101524 */
[----:B------:R-:W-:Y:S05]  /*38f0*/  BRA `(.L_x_73) ;  /* 0x0000000800407947 */ /* 0x000fea0003800000 */
.L_x_36:
[----:B------:R-:W-:Y:S01]  /*3900*/  ULDC.64 UR4, c[0x0][0x5c0] ;  /* 0x0001700000047ab9 */ /* 0x000fe20000000a00 */
[-C--:B------:R-:W-:Y:S01]  /*3910*/  FMUL R40, R40, R48.reuse ;  /* 0x0000003028287220 */ /* 0x080fe20000400000 */
[----:B------:R-:W-:Y:S01]  /*3920*/  LEA R6, P1, R52, UR4, 0x1 ;  /* 0x0000000434067c11 */ /* 0x000fe2000f8208ff */
[-C--:B------:R-:W-:Y:S01]  /*3930*/  FMUL R41, R41, R48.reuse ;  /* 0x0000003029297220 */ /* 0x080fe20000400000 */
[----:B------:R-:W-:Y:S01]  /*3940*/  ISETP.GT.AND P3, PT, R3, 0x1, P0 ;  /* 0x000000010300780c */ /* 0x000fe20000764270 */
[----:B------:R-:W-:Y:S01]  /*3950*/  FMUL R42, R42, R48 ;  /* 0x000000302a2a7220 */ /* 0x000fe20000400000 */
[----:B------:R-:W-:Y:S01]  /*3960*/  F2FP.BF16.F32.PACK_AB R40, RZ, R40 ;  /* 0x00000028ff28723e */ /* 0x000fe200000010ff */
[-C--:B------:R-:W-:Y:S01]  /*3970*/  FMUL R43, R43, R48.reuse ;  /* 0x000000302b2b7220 */ /* 0x080fe20000400000 */
[----:B------:R-:W-:Y:S01]  /*3980*/  LEA.HI.X R7, R52, UR5, R67, 0x1, P1 ;  /* 0x0000000534077c11 */ /* 0x000fe200088f0c43 */
[-C--:B------:R-:W-:Y:S01]  /*3990*/  FMUL R44, R44, R48.reuse ;  /* 0x000000302c2c7220 */ /* 0x080fe20000400000 */
[----:B------:R-:W-:Y:S01]  /*39a0*/  ISETP.GT.AND P1, PT, R4, 0x8, PT ;  /* 0x000000080400780c */ /* 0x000fe20003f24270 */
[-C--:B------:R-:W-:Y:S01]  /*39b0*/  FMUL R45, R45, R48.reuse ;  /* 0x000000302d2d7220 */ /* 0x080fe20000400000 */
[----:B------:R-:W-:Y:S01]  /*39c0*/  F2FP.BF16.F32.PACK_AB R41, RZ, R41 ;  /* 0x00000029ff29723e */ /* 0x000fe200000010ff */
[----:B------:R-:W-:Y:S01]  /*39d0*/  @P2 STG.E.U16 desc[UR36][R6.64], R40 ;  /* 0x0000002806002986 */ /* 0x000fe2000c101524 */
[C---:B------:R-:W-:Y:S01]  /*39e0*/  ISETP.GT.AND P2, PT, R3.reuse, RZ, P1 ;  /* 0x000000ff0300720c */ /* 0x040fe20000f44270 */
[----:B------:R-:W-:Y:S01]  /*39f0*/  FMUL R46, R46, R48 ;  /* 0x000000302e2e7220 */ /* 0x000fe20000400000 */
[----:B------:R-:W-:Y:S01]  /*3a00*/  LEA R8, P5, R12, R6, 0x4 ;  /* 0x000000060c087211 */ /* 0x000fe200078a20ff */
[----:B------:R0:W-:Y:S01]  /*3a10*/  @P3 STG.E.U16 desc[UR36][R6.64+0x2], R41 ;  /* 0x0000022906003986 */ /* 0x0001e2000c101524 */
[----:B------:R-:W-:Y:S01]  /*3a20*/  ISETP.GT.AND P3, PT, R3, 0x1, P1 ;  /* 0x000000010300780c */ /* 0x000fe20000f64270 */
[----:B------:R-:W-:Y:S01]  /*3a30*/  FMUL R47, R47, R48 ;  /* 0x000000302f2f7220 */ /* 0x000fe20000400000 */
[----:B------:R-:W-:Y:S01]  /*3a40*/  F2FP.BF16.F32.PACK_AB R42, RZ, R42 ;  /* 0x0000002aff2a723e */ /* 0x000fe200000010ff */
[-C--:B------:R-:W-:Y:S01]  /*3a50*/  FMUL R32, R32, R48.reuse ;  /* 0x0000003020207220 */ /* 0x080fe20000400000 */
[----:B------:R-:W-:Y:S01]  /*3a60*/  LEA.HI.X R9, R12, R7, R13, 0x4, P5 ;  /* 0x000000070c097211 */ /* 0x000fe200028f240d */
[-C--:B------:R-:W-:Y:S01]  /*3a70*/  FMUL R33, R33, R48.reuse ;  /* 0x0000003021217220 */ /* 0x080fe20000400000 */
[C---:B------:R-:W-:Y:S01]  /*3a80*/  ISETP.GT.AND P4, PT, R3.reuse, 0x8, P0 ;  /* 0x000000080300780c */ /* 0x040fe20000784270 */
[-C--:B------:R-:W-:Y:S01]  /*3a90*/  FMUL R34, R34, R48.reuse ;  /* 0x0000003022227220 */ /* 0x080fe20000400000 */
[----:B------:R-:W-:Y:S01]  /*3aa0*/  ISETP.GT.AND P0, PT, R3, 0x9, P0 ;  /* 0x000000090300780c */ /* 0x000fe20000704270 */
[----:B------:R-:W-:Y:S01]  /*3ab0*/  @P2 STG.E.U16 desc[UR36][R8.64], R42 ;  /* 0x0000002a08002986 */ /* 0x000fe2000c101524 */
[----:B------:R-:W-:Y:S01]  /*3ac0*/  F2FP.BF16.F32.PACK_AB R43, RZ, R43 ;  /* 0x0000002bff2b723e */ /* 0x000fe200000010ff */
[-C--:B------:R-:W-:Y:S01]  /*3ad0*/  FMUL R35, R35, R48.reuse ;  /* 0x0000003023237220 */ /* 0x080fe20000400000 */
[C---:B------:R-:W-:Y:S01]  /*3ae0*/  ISETP.GT.AND P2, PT, R3.reuse, 0x8, P1 ;  /* 0x000000080300780c */ /* 0x040fe20000f44270 */
[-C--:B------:R-:W-:Y:S01]  /*3af0*/  FMUL R36, R36, R48.reuse ;  /* 0x0000003024247220 */ /* 0x080fe20000400000 */
[----:B------:R-:W-:Y:S01]  /*3b00*/  ISETP.GT.AND P1, PT, R3, 0x9, P1 ;  /* 0x000000090300780c */ /* 0x000fe20000f24270 */
[----:B------:R-:W-:Y:S01]  /*3b10*/  FMUL R37, R37, R48 ;  /* 0x0000003025257220 */ /* 0x000fe20000400000 */
[----:B------:R-:W-:Y:S01]  /*3b20*/  PRMT R5, R43, 0x7610, R5 ;  /* 0x000076102b057816 */ /* 0x000fe20000000005 */
[----:B------:R-:W-:Y:S01]  /*3b30*/  IMAD.SHL.U32 R43, R12, 0x100, RZ ;  /* 0x000001000c2b7824 */ /* 0x000fe200078e00ff */
[----:B------:R-:W-:Y:S01]  /*3b40*/  F2FP.BF16.F32.PACK_AB R44, RZ, R44 ;  /* 0x0000002cff2c723e */ /* 0x000fe200000010ff */
[----:B------:R-:W-:Y:S01]  /*3b50*/  FMUL R38, R38, R48 ;  /* 0x0000003026267220 */ /* 0x000fe20000400000 */
[----:B------:R-:W-:Y:S01]  /*3b60*/  F2FP.BF16.F32.PACK_AB R45, RZ, R45 ;  /* 0x0000002dff2d723e */ /* 0x000fe200000010ff */
[----:B------:R-:W-:Y:S01]  /*3b70*/  @P3 STG.E.U16 desc[UR36][R8.64+0x2], R5 ;  /* 0x0000020508003986 */ /* 0x000fe2000c101524 */
[----:B------:R-:W-:Y:S01]  /*3b80*/  F2FP.BF16.F32.PACK_AB R46, RZ, R46 ;  /* 0x0000002eff2e723e */ /* 0x000fe200000010ff */
[-C--:B------:R-:W-:Y:S01]  /*3b90*/  FMUL R39, R39, R48.reuse ;  /* 0x0000003027277220 */ /* 0x080fe20000400000 */
[----:B------:R-:W-:Y:S01]  /*3ba0*/  ISETP.GT.AND P3, PT, R4, 0x80, PT ;  /* 0x000000800400780c */ /* 0x000fe20003f64270 */
[----:B------:R-:W-:Y:S01]  /*3bb0*/  @P4 STG.E.U16 desc[UR36][R6.64+0x10], R44 ;  /* 0x0000102c06004986 */ /* 0x000fe2000c101524 */
[----:B------:R-:W-:Y:S01]  /*3bc0*/  F2FP.BF16.F32.PACK_AB R47, RZ, R47 ;  /* 0x0000002fff2f723e */ /* 0x000fe200000010ff */
[-C--:B------:R-:W-:Y:S01]  /*3bd0*/  FMUL R24, R24, R48.reuse ;  /* 0x0000003018187220 */ /* 0x080fe20000400000 */
[----:B0-----:R-:W-:Y:S01]  /*3be0*/  SHF.L.U64.HI R41, R12, 0x8, R13 ;  /* 0x000000080c297819 */ /* 0x001fe2000001020d */
[----:B------:R0:W-:Y:S01]  /*3bf0*/  @P0 STG.E.U16 desc[UR36][R6.64+0x12], R45 ;  /* 0x0000122d06000986 */ /* 0x0001e2000c101524 */
[----:B------:R-:W-:Y:S01]  /*3c00*/  ISETP.GT.AND P0, PT, R3, RZ, P3 ;  /* 0x000000ff0300720c */ /* 0x000fe20001f04270 */
[----:B------:R-:W-:Y:S01]  /*3c10*/  FMUL R25, R25, R48 ;  /* 0x0000003019197220 */ /* 0x000fe20000400000 */
[----:B------:R-:W-:Y:S01]  /*3c20*/  F2FP.BF16.F32.PACK_AB R32, RZ, R32 ;  /* 0x00000020ff20723e */ /* 0x000fe200000010ff */
[----:B------:R-:W-:Y:S01]  /*3c30*/  @P2 STG.E.U16 desc[UR36][R8.64+0x10], R46 ;  /* 0x0000102e08002986 */ /* 0x000fe2000c101524 */
[----:B------:R-:W-:Y:S01]  /*3c40*/  ISETP.GT.AND P2, PT, R4, 0x88, PT ;  /* 0x000000880400780c */ /* 0x000fe20003f44270 */
[----:B------:R-:W-:Y:S01]  /*3c50*/  FMUL R26, R26, R48 ;  /* 0x000000301a1a7220 */ /* 0x000fe20000400000 */
[----:B------:R-:W-:Y:S01]  /*3c60*/  F2FP.BF16.F32.PACK_AB R33, RZ, R33 ;  /* 0x00000021ff21723e */ /* 0x000fe200000010ff */
[----:B------:R-:W-:Y:S01]  /*3c70*/  @P1 STG.E.U16 desc[UR36][R8.64+0x12], R47 ;  /* 0x0000122f08001986 */ /* 0x000fe2000c101524 */
[----:B------:R-:W-:Y:S01]  /*3c80*/  IADD3 R10, P1, R43, R6, RZ ;  /* 0x000000062b0a7210 */ /* 0x000fe20007f3e0ff */
[----:B------:R-:W-:Y:S01]  /*3c90*/  FMUL R27, R27, R48 ;  /* 0x000000301b1b7220 */ /* 0x000fe20000400000 */
[----:B------:R-:W-:Y:S01]  /*3ca0*/  F2FP.BF16.F32.PACK_AB R34, RZ, R34 ;  /* 0x00000022ff22723e */ /* 0x000fe200000010ff */
[-C--:B------:R-:W-:Y:S01]  /*3cb0*/  FMUL R28, R28, R48.reuse ;  /* 0x000000301c1c7220 */ /* 0x080fe20000400000 */
[----:B0-----:R-:W-:Y:S01]  /*3cc0*/  LOP3.LUT R45, R43, 0x2, RZ, 0xfc, !PT ;  /* 0x000000022b2d7812 */ /* 0x001fe200078efcff */
[--C-:B------:R-:W-:Y:S01]  /*3cd0*/  IMAD.X R11, R41, 0x1, R7.reuse, P1 ;  /* 0x00000001290b7824 */ /* 0x100fe200008e0607 */
[----:B------:R-:W-:Y:S01]  /*3ce0*/  ISETP.GT.AND P1, PT, R3, 0x1, P3 ;  /* 0x000000010300780c */ /* 0x000fe20001f24270 */
[----:B------:R-:W-:Y:S01]  /*3cf0*/  FMUL R29, R29, R48 ;  /* 0x000000301d1d7220 */ /* 0x000fe20000400000 */
[----:B------:R-:W-:Y:S01]  /*3d00*/  IADD3 R12, P4, R45, R6, RZ ;  /* 0x000000062d0c7210 */ /* 0x000fe20007f9e0ff */
[-C--:B------:R-:W-:Y:S01]  /*3d10*/  FMUL R30, R30, R48.reuse ;  /* 0x000000301e1e7220 */ /* 0x080fe20000400000 */
[----:B------:R-:W-:Y:S01]  /*3d20*/  @P0 STG.E.U16 desc[UR36][R10.64], R32 ;  /* 0x000000200a000986 */ /* 0x000fe2000c101524 */
[----:B------:R-:W-:Y:S01]  /*3d30*/  ISETP.GT.AND P0, PT, R3, RZ, P2 ;  /* 0x000000ff0300720c */ /* 0x000fe20001704270 */
[----:B------:R-:W-:Y:S01]  /*3d40*/  FMUL R31, R31, R48 ;  /* 0x000000301f1f7220 */ /* 0x000fe20000400000 */
[----:B------:R-:W-:Y:S01]  /*3d50*/  IMAD.X R13, R41, 0x1, R7, P4 ;  /* 0x00000001290d7824 */ /* 0x000fe200020e0607 */
[----:B------:R-:W-:-:S02]  /*3d60*/  IADD3 R14, P4, R43, R8, RZ ;  /* 0x000000082b0e7210 */ /* 0x000fc40007f9e0ff */
[----:B------:R-:W-:Y:S02]  /*3d70*/  IADD3 R20, P5, R45, R8, RZ ;  /* 0x000000082d147210 */ /* 0x000fe40007fbe0ff */
[----:B------:R-:W-:Y:S01]  /*3d80*/  F2FP.BF16.F32.PACK_AB R35, RZ, R35 ;  /* 0x00000023ff23723e */ /* 0x000fe200000010ff */
[--C-:B------:R-:W-:Y:S01]  /*3d90*/  IMAD.X R15, R41, 0x1, R9.reuse, P4 ;  /* 0x00000001290f7824 */ /* 0x100fe200020e0609 */
[----:B------:R-:W-:Y:S01]  /*3da0*/  ISETP.GT.AND P4, PT, R3, 0x1, P2 ;  /* 0x000000010300780c */ /* 0x000fe20001784270 */
[----:B------:R-:W-:Y:S01]  /*3db0*/  IMAD.X R21, R41, 0x1, R9, P5 ;  /* 0x0000000129157824 */ /* 0x000fe200028e0609 */
[----:B------:R0:W-:Y:S01]  /*3dc0*/  @P1 STG.E.U16 desc[UR36][R12.64], R33 ;  /* 0x000000210c001986 */ /* 0x0001e2000c101524 */
[C---:B------:R-:W-:Y:S02]  /*3dd0*/  ISETP.GT.AND P1, PT, R4.reuse, 0x100, PT ;  /* 0x000001000400780c */ /* 0x040fe40003f24270 */
[----:B------:R-:W-:Y:S01]  /*3de0*/  F2FP.BF16.F32.PACK_AB R36, RZ, R36 ;  /* 0x00000024ff24723e */ /* 0x000fe200000010ff */
[----:B------:R-:W-:Y:S01]  /*3df0*/  @P0 STG.E.U16 desc[UR36][R14.64], R34 ;  /* 0x000000220e000986 */ /* 0x000fe2000c101524 */
[----:B------:R-:W-:-:S02]  /*3e00*/  ISETP.GT.AND P0, PT, R4, 0x108, PT ;  /* 0x000001080400780c */ /* 0x000fc40003f04270 */
[----:B------:R-:W-:Y:S02]  /*3e10*/  F2FP.BF16.F32.PACK_AB R37, RZ, R37 ;  /* 0x00000025ff25723e */ /* 0x000fe400000010ff */
[----:B------:R-:W-:Y:S02]  /*3e20*/  F2FP.BF16.F32.PACK_AB R38, RZ, R38 ;  /* 0x00000026ff26723e */ /* 0x000fe400000010ff */
[----:B------:R1:W-:Y:S01]  /*3e30*/  @P4 STG.E.U16 desc[UR36][R20.64], R35 ;  /* 0x0000002314004986 */ /* 0x0003e2000c101524 */
[----:B0-----:R-:W-:Y:S02]  /*3e40*/  LOP3.LUT R33, R43, 0x10, RZ, 0xfc, !PT ;  /* 0x000000102b217812 */ /* 0x001fe400078efcff */
[----:B------:R-:W-:Y:S02]  /*3e50*/  ISETP.GT.AND P4, PT, R3, 0x8, P3 ;  /* 0x000000080300780c */ /* 0x000fe40001f84270 */
[----:B------:R-:W-:Y:S02]  /*3e60*/  IADD3 R4, P5, R33, R6, RZ ;  /* 0x0000000621047210 */ /* 0x000fe40007fbe0ff */
[----:B------:R-:W-:-:S02]  /*3e70*/  ISETP.GT.AND P3, PT, R3, 0x9, P3 ;  /* 0x000000090300780c */ /* 0x000fc40001f64270 */
[----:B------:R-:W-:Y:S01]  /*3e80*/  F2FP.BF16.F32.PACK_AB R39, RZ, R39 ;  /* 0x00000027ff27723e */ /* 0x000fe200000010ff */
[----:B------:R-:W-:Y:S01]  /*3e90*/  IMAD.X R5, R41, 0x1, R7, P5 ;  /* 0x0000000129057824 */ /* 0x000fe200028e0607 */
[----:B------:R-:W-:Y:S02]  /*3ea0*/  ISETP.GT.AND P5, PT, R3, 0x8, P2 ;  /* 0x000000080300780c */ /* 0x000fe400017a4270 */
[----:B-1----:R-:W-:Y:S02]  /*3eb0*/  LOP3.LUT R35, R43, 0x12, RZ, 0xfc, !PT ;  /* 0x000000122b237812 */ /* 0x002fe400078efcff */
[----:B------:R-:W-:Y:S01]  /*3ec0*/  ISETP.GT.AND P2, PT, R3, 0x9, P2 ;  /* 0x000000090300780c */ /* 0x000fe20001744270 */
[----:B------:R0:W-:Y:S01]  /*3ed0*/  @P4 STG.E.U16 desc[UR36][R4.64], R36 ;  /* 0x0000002404004986 */ /* 0x0001e2000c101524 */
[----:B------:R-:W-:Y:S02]  /*3ee0*/  IADD3 R6, P4, R35, R6, RZ ;  /* 0x0000000623067210 */ /* 0x000fe40007f9e0ff */
[----:B------:R-:W-:-:S02]  /*3ef0*/  F2FP.BF16.F32.PACK_AB R24, RZ, R24 ;  /* 0x00000018ff18723e */ /* 0x000fc400000010ff */
[----:B------:R-:W-:Y:S01]  /*3f00*/  F2FP.BF16.F32.PACK_AB R25, RZ, R25 ;  /* 0x00000019ff19723e */ /* 0x000fe200000010ff */
[----:B------:R-:W-:Y:S01]  /*3f10*/  IMAD.X R7, R41, 0x1, R7, P4 ;  /* 0x0000000129077824 */ /* 0x000fe200020e0607 */
[----:B------:R-:W-:Y:S02]  /*3f20*/  IADD3 R12, P4, R33, R8, RZ ;  /* 0x00000008210c7210 */ /* 0x000fe40007f9e0ff */
[----:B------:R-:W-:Y:S02]  /*3f30*/  F2FP.BF16.F32.PACK_AB R26, RZ, R26 ;  /* 0x0000001aff1a723e */ /* 0x000fe400000010ff */
[----:B------:R1:W-:Y:S01]  /*3f40*/  @P3 STG.E.U16 desc[UR36][R6.64], R37 ;  /* 0x0000002506003986 */ /* 0x0003e2000c101524 */
[----:B------:R-:W-:Y:S01]  /*3f50*/  IMAD.X R13, R41, 0x1, R9, P4 ;  /* 0x00000001290d7824 */ /* 0x000fe200020e0609 */
[----:B0-----:R-:W-:Y:S02]  /*3f60*/  IADD3 R4, P4, R35, R8, RZ ;  /* 0x0000000823047210 */ /* 0x001fe40007f9e0ff */
[----:B------:R-:W-:-:S02]  /*3f70*/  ISETP.GT.AND P3, PT, R3, 0x1, P1 ;  /* 0x000000010300780c */ /* 0x000fc40000f64270 */
[----:B------:R-:W-:Y:S01]  /*3f80*/  @P5 STG.E.U16 desc[UR36][R12.64], R38 ;  /* 0x000000260c005986 */ /* 0x000fe2000c101524 */
[----:B------:R-:W-:Y:S01]  /*3f90*/  IMAD.X R5, R41, 0x1, R9, P4 ;  /* 0x0000000129057824 */ /* 0x000fe200020e0609 */
[-C--:B------:R-:W-:Y:S02]  /*3fa0*/  IADD3 R8, P5, R43, R10.reuse, RZ ;  /* 0x0000000a2b087210 */ /* 0x080fe40007fbe0ff */
[----:B------:R-:W-:Y:S02]  /*3fb0*/  IADD3 R20, P4, R45, R10, RZ ;  /* 0x0000000a2d147210 */ /* 0x000fe40007f9e0ff */
[----:B------:R0:W-:Y:S01]  /*3fc0*/  @P2 STG.E.U16 desc[UR36][R4.64], R39 ;  /* 0x0000002704002986 */ /* 0x0001e2000c101524 */
[----:B------:R-:W-:Y:S01]  /*3fd0*/  ISETP.GT.AND P2, PT, R3, RZ, P1 ;  /* 0x000000ff0300720c */ /* 0x000fe20000f44270 */
[--C-:B------:R-:W-:Y:S01]  /*3fe0*/  IMAD.X R9, R41, 0x1, R11.reuse, P5 ;  /* 0x0000000129097824 */ /* 0x100fe200028e060b */
[----:B------:R-:W-:Y:S01]  /*3ff0*/  ISETP.GT.AND P5, PT, R3, RZ, P0 ;  /* 0x000000ff0300720c */ /* 0x000fe200007a4270 */
[----:B------:R-:W-:Y:S01]  /*4000*/  IMAD.X R21, R41, 0x1, R11, P4 ;  /* 0x0000000129157824 */ /* 0x000fe200020e060b */
[----:B-1----:R-:W-:-:S02]  /*4010*/  PRMT R7, R24, 0x7610, R7 ;  /* 0x0000761018077816 */ /* 0x002fc40000000007 */
[----:B------:R-:W-:Y:S02]  /*4020*/  F2FP.BF16.F32.PACK_AB R27, RZ, R27 ;  /* 0x0000001bff1b723e */ /* 0x000fe400000010ff */
[----:B------:R-:W-:Y:S02]  /*4030*/  F2FP.BF16.F32.PACK_AB R28, RZ, R28 ;  /* 0x0000001cff1c723e */ /* 0x000fe400000010ff */
[----:B------:R-:W-:Y:S02]  /*4040*/  F2FP.BF16.F32.PACK_AB R29, RZ, R29 ;  /* 0x0000001dff1d723e */ /* 0x000fe400000010ff */
[----:B0-----:R-:W-:Y:S01]  /*4050*/  IADD3 R4, P4, R43, R14, RZ ;  /* 0x0000000e2b047210 */ /* 0x001fe20007f9e0ff */
[----:B------:R0:W-:Y:S01]  /*4060*/  @P2 STG.E.U16 desc[UR36][R8.64], R7 ;  /* 0x0000000708002986 */ /* 0x0001e2000c101524 */
[----:B------:R-:W-:Y:S02]  /*4070*/  IADD3 R12, P2, R33, R10, RZ ;  /* 0x0000000a210c7210 */ /* 0x000fe40007f5e0ff */
[----:B------:R-:W-:Y:S01]  /*4080*/  F2FP.BF16.F32.PACK_AB R30, RZ, R30 ;  /* 0x0000001eff1e723e */ /* 0x000fe200000010ff */
[----:B------:R-:W-:Y:S01]  /*4090*/  IMAD.X R5, R41, 0x1, R15, P4 ;  /* 0x0000000129057824 */ /* 0x000fe200020e060f */
[----:B------:R1:W-:Y:S01]  /*40a0*/  @P3 STG.E.U16 desc[UR36][R20.64], R25 ;  /* 0x0000001914003986 */ /* 0x0003e2000c101524 */
[----:B------:R-:W-:Y:S01]  /*40b0*/  IADD3 R10, P3, R35, R10, RZ ;  /* 0x0000000a230a7210 */ /* 0x000fe20007f7e0ff */
[--C-:B------:R-:W-:Y:S01]  /*40c0*/  IMAD.X R13, R41, 0x1, R11.reuse, P2 ;  /* 0x00000001290d7824 */ /* 0x100fe200010e060b */
[----:B------:R-:W-:Y:S01]  /*40d0*/  ISETP.GT.AND P4, PT, R3, 0x1, P0 ;  /* 0x000000010300780c */ /* 0x000fe20000784270 */
[----:B------:R2:W-:Y:S01]  /*40e0*/  @P5 STG.E.U16 desc[UR36][R4.64], R26 ;  /* 0x0000001a04005986 */ /* 0x0005e2000c101524 */
[----:B------:R-:W-:Y:S01]  /*40f0*/  IADD3 R6, P5, R45, R14, RZ ;  /* 0x0000000e2d067210 */ /* 0x000fe20007fbe0ff */
[----:B------:R-:W-:Y:S01]  /*4100*/  IMAD.X R11, R41, 0x1, R11, P3 ;  /* 0x00000001290b7824 */ /* 0x000fe200018e060b */
[----:B------:R-:W-:-:S02]  /*4110*/  ISETP.GT.AND P3, PT, R3, 0x8, P1 ;  /* 0x000000080300780c */ /* 0x000fc40000f64270 */
[----:B------:R-:W-:Y:S01]  /*4120*/  ISETP.GT.AND P1, PT, R3, 0x9, P1 ;  /* 0x000000090300780c */ /* 0x000fe20000f24270 */
[--C-:B0-----:R-:W-:Y:S01]  /*4130*/  IMAD.X R7, R41, 0x1, R15.reuse, P5 ;  /* 0x0000000129077824 */ /* 0x101fe200028e060f */
[-C--:B------:R-:W-:Y:S02]  /*4140*/  IADD3 R24, P5, R33, R14.reuse, RZ ;  /* 0x0000000e21187210 */ /* 0x080fe40007fbe0ff */
[----:B------:R-:W-:Y:S02]  /*4150*/  IADD3 R14, P2, R35, R14, RZ ;  /* 0x0000000e230e7210 */ /* 0x000fe40007f5e0ff */
[----:B------:R-:W-:Y:S01]  /*4160*/  F2FP.BF16.F32.PACK_AB R31, RZ, R31 ;  /* 0x0000001fff1f723e */ /* 0x000fe200000010ff */
[--C-:B-1----:R-:W-:Y:S01]  /*4170*/  IMAD.X R25, R41, 0x1, R15.reuse, P5 ;  /* 0x0000000129197824 */ /* 0x102fe200028e060f */
[----:B------:R-:W-:Y:S01]  /*4180*/  ISETP.GT.AND P5, PT, R3, 0x8, P0 ;  /* 0x000000080300780c */ /* 0x000fe200007a4270 */
[----:B------:R-:W-:Y:S01]  /*4190*/  IMAD.X R15, R41, 0x1, R15, P2 ;  /* 0x00000001290f7824 */ /* 0x000fe200010e060f */
[----:B------:R-:W-:Y:S01]  /*41a0*/  ISETP.GT.AND P0, PT, R3, 0x9, P0 ;  /* 0x000000090300780c */ /* 0x000fe20000704270 */
[----:B------:R2:W-:Y:S04]  /*41b0*/  @P4 STG.E.U16 desc[UR36][R6.64], R27 ;  /* 0x0000001b06004986 */ /* 0x0005e8000c101524 */
[----:B------:R2:W-:Y:S04]  /*41c0*/  @P3 STG.E.U16 desc[UR36][R12.64], R28 ;  /* 0x0000001c0c003986 */ /* 0x0005e8000c101524 */
[----:B------:R2:W-:Y:S04]  /*41d0*/  @P1 STG.E.U16 desc[UR36][R10.64], R29 ;  /* 0x0000001d0a001986 */ /* 0x0005e8000c101524 */
[----:B------:R2:W-:Y:S04]  /*41e0*/  @P5 STG.E.U16 desc[UR36][R24.64], R30 ;  /* 0x0000001e18005986 */ /* 0x0005e8000c101524 */
[----:B------:R2:W-:Y:S02]  /*41f0*/  @P0 STG.E.U16 desc[UR36][R14.64], R31 ;  /* 0x0000001f0e000986 */ /* 0x0005e4000c101524 */
.L_x_73:
[----:B------:R-:W-:Y:S05]  /*4200*/  BSYNC B0 ;  /* 0x0000000000007941 */ /* 0x000fea0003800000 */
.L_x_35:
[----:B------:R-:W-:Y:S01]  /*4210*/  ULDC UR4, c[0x0][0xc] ;  /* 0x0000030000047ab9 */ /* 0x000fe20000000800 */
[----:B------:R-:W-:Y:S01]  /*4220*/  ULDC UR5, c[0x0][0x10] ;  /* 0x0000040000057ab9 */ /* 0x000fe20000000800 */
[----:B------:R-:W3:Y:S01]  /*4230*/  LDC R3, c[0x0][0x14] ;  /* 0x00000500ff037b82 */ /* 0x000ee20000000800 */
[----:B------:R-:W-:Y:S01]  /*4240*/  UIMAD.WIDE.U32 UR4, UR4, UR5, URZ ;  /* 0x00000005040472a5 */ /* 0x000fe2000f8e003f */
[----:B------:R-:W-:Y:S02]  /*4250*/  IMAD.MOV.U32 R53, RZ, RZ, -0x1 ;  /* 0xffffffffff357424 */ /* 0x000fe400078e00ff */
[----:B------:R-:W-:-:S03]  /*4260*/  IMAD.MOV.U32 R51, RZ, RZ, -0x1 ;  /* 0xffffffffff337424 */ /* 0x000fc600078e00ff */
[----:B---3--:R-:W-:-:S04]  /*4270*/  IMAD.WIDE.U32 R16, R3, UR4, R16 ;  /* 0x0000000403107c25 */ /* 0x008fc8000f8e0010 */
[----:B------:R-:W-:Y:S01]  /*4280*/  IMAD R3, R3, UR5, RZ ;  /* 0x0000000503037c24 */ /* 0x000fe2000f8e02ff */
[----:B------:R-:W-:Y:S02]  /*4290*/  ULDC.64 UR4, c[0x0][0x650] ;  /* 0x0001940000047ab9 */ /* 0x000fe40000000a00 */
[----:B------:R-:W-:Y:S01]  /*42a0*/  ISETP.GE.U32.AND P0, PT, R16, UR4, PT ;  /* 0x0000000410007c0c */ /* 0x000fe2000bf06070 */
[--C-:B------:R-:W-:Y:S01]  /*42b0*/  IMAD.IADD R17, R17, 0x1, R3.reuse ;  /* 0x0000000111117824 */ /* 0x100fe200078e0203 */
[----:B------:R-:W-:-:S04]  /*42c0*/  PRMT R3, RZ, 0x7610, R3 ;  /* 0x00007610ff037816 */ /* 0x000fc80000000003 */
[----:B------:R-:W-:-:S13]  /*42d0*/  ISETP.GE.U32.AND.EX P0, PT, R17, UR5, PT, P0 ;  /* 0x0000000511007c0c */ /* 0x000fda000bf06100 */
[----:B------:R-:W-:Y:S05]  /*42e0*/  @P0 BRA `(.L_x_74) ;  /* 0x0000000400640947 */ /* 0x000fea0003800000 */
[----:B--2---:R-:W2:Y:S01]  /*42f0*/  S2R R12, SR_CTAID.X ;  /* 0x00000000000c7919 */ /* 0x004ea20000002500 */
[----:B------:R-:W3:Y:S01]  /*4300*/  LDC.64 R10, c[0x0][0x628] ;  /* 0x00018a00ff0a7b82 */ /* 0x000ee20000000a00 */
[----:B------:R-:W-:Y:S01]  /*4310*/  ULDC UR4, c[0x0][0x150] ;  /* 0x0000540000047ab9 */ /* 0x000fe20000000800 */
[----:B------:R-:W-:Y:S01]  /*4320*/  IMAD.MOV.U32 R8, RZ, RZ, R16 ;  /* 0x000000ffff087224 */ /* 0x000fe200078e0010 */
[----:B------:R-:W4:Y:S01]  /*4330*/  S2R R24, SR_CTAID.Y ;  /* 0x0000000000187919 */ /* 0x000f220000002600 */
[----:B------:R-:W-:-:S04]  /*4340*/  IMAD.MOV.U32 R9, RZ, RZ, R17 ;  /* 0x000000ffff097224 */ /* 0x000fc800078e0011 */
[----:B------:R-:W0:Y:S08]  /*4350*/  LDC R21, c[0x0][0x144] ;  /* 0x00005100ff157b82 */ /* 0x000e300000000800 */
[----:B------:R-:W0:Y:S08]  /*4360*/  LDC R0, c[0x0][0x630] ;  /* 0x00018c00ff007b82 */ /* 0x000e300000000800 */
[----:B------:R-:W0:Y:S01]  /*4370*/  LDC.64 R14, c[0x0][0x620] ;  /* 0x00018800ff0e7b82 */ /* 0x000e220000000a00 */
[----:B---3--:R-:W-:-:S04]  /*4380*/  ISETP.NE.U32.AND P0, PT, R10, RZ, PT ;  /* 0x000000ff0a00720c */ /* 0x008fc80003f05070 */
[----:B------:R-:W-:Y:S02]  /*4390*/  ISETP.NE.AND.EX P0, PT, R11, RZ, PT, P0 ;  /* 0x000000ff0b00720c */ /* 0x000fe40003f05300 */
[----:B--2---:R-:W-:-:S05]  /*43a0*/  I2FP.F32.U32 R3, R12 ;  /* 0x0000000c00037245 */ /* 0x004fca0000201000 */
[----:B------:R-:W-:-:S04]  /*43b0*/  FMUL R3, R3, UR4 ;  /* 0x0000000403037c20 */ /* 0x000fc80008400000 */
[----:B------:R2:W3:Y:S02]  /*43c0*/  F2I.U32.TRUNC.NTZ R20, R3 ;  /* 0x0000000300147305 */ /* 0x0004e4000020f000 */
[----:B----4-:R-:W-:Y:S05]  /*43d0*/  @!P0 BRA `(.L_x_75) ;  /* 0x0000000000288947 */ /* 0x010fea0003800000 */
[----:B--2---:R-:W2:Y:S02]  /*43e0*/  LDC R3, c[0x0][0x634] ;  /* 0x00018d00ff037b82 */ /* 0x004ea40000000800 */
[----:B--2---:R-:W-:-:S05]  /*43f0*/  IADD3 R3, P0, R16, R3, RZ ;  /* 0x0000000310037210 */ /* 0x004fca0007f1e0ff */
[----:B------:R-:W-:-:S04]  /*4400*/  IMAD.X R13, RZ, RZ, R17, P0 ;  /* 0x000000ffff0d7224 */ /* 0x000fc800000e0611 */
[----:B-1----:R-:W-:-:S04]  /*4410*/  IMAD.WIDE.U32 R4, R13, R10, RZ ;  /* 0x0000000a0d047225 */ /* 0x002fc800078e00ff */
[----:B0-----:R-:W-:-:S04]  /*4420*/  IMAD.WIDE.U32 R6, P0, R3, R11, R4 ;  /* 0x0000000b03067225 */ /* 0x001fc80007800004 */
[----:B------:R-:W-:-:S04]  /*4430*/  IMAD.WIDE.U32 R4, R3, R10, RZ ;  /* 0x0000000a03047225 */ /* 0x000fc800078e00ff */
[----:B------:R-:W-:Y:S01]  /*4440*/  IMAD.X R9, RZ, RZ, RZ, P0 ;  /* 0x000000ffff097224 */ /* 0x000fe200000e06ff */
[----:B------:R-:W-:Y:S01]  /*4450*/  IADD3 RZ, P0, R5, R6, RZ ;  /* 0x0000000605ff7210 */ /* 0x000fe20007f1e0ff */
[----:B------:R-:W-:-:S04]  /*4460*/  IMAD.MOV.U32 R8, RZ, RZ, R7 ;  /* 0x000000ffff087224 */ /* 0x000fc800078e0007 */
[----:B------:R-:W-:-:S08]  /*4470*/  IMAD.WIDE.U32.X R8, R13, R11, R8, P0 ;  /* 0x0000000b0d087225 */ /* 0x000fd000000e0408 */
.L_x_75:
[----:B------:R-:W4:Y:S01]  /*4480*/  LDC.64 R28, c[0x0][0x640] ;  /* 0x00019000ff1c7b82 */ /* 0x000f220000000a00 */
[-CC-:B0-----:R-:W-:Y:S01]  /*4490*/  SHF.R.U64 R51, R8, R0.reuse, R9.reuse ;  /* 0x0000000008337219 */ /* 0x181fe20000001209 */
[----:B---3--:R-:W-:Y:S01]  /*44a0*/  IMAD.MOV R20, RZ, RZ, -R20 ;  /* 0x000000ffff147224 */ /* 0x008fe200078e0a14 */
[----:B------:R-:W-:Y:S01]  /*44b0*/  SHF.R.U32.HI R0, RZ, R0, R9 ;  /* 0x00000000ff007219 */ /* 0x000fe20000011609 */
[----:B------:R-:W-:Y:S01]  /*44c0*/  ULDC UR4, c[0x0][0x154] ;  /* 0x0000550000047ab9 */ /* 0x000fe20000000800 */
[----:B--2---:R-:W-:Y:S01]  /*44d0*/  IADD3 R3, P0, RZ, -R51, RZ ;  /* 0x80000033ff037210 */ /* 0x004fe20007f1e0ff */
[----:B------:R-:W-:Y:S02]  /*44e0*/  IMAD R21, R21, R20, R12 ;  /* 0x0000001415157224 */ /* 0x000fe400078e020c */
[----:B------:R-:W0:Y:S01]  /*44f0*/  LDC R6, c[0x0][0x618] ;  /* 0x00018600ff067b82 */ /* 0x000e220000000800 */
[----:B------:R-:W-:Y:S02]  /*4500*/  IMAD.MOV.U32 R7, RZ, RZ, 0x1 ;  /* 0x00000001ff077424 */ /* 0x000fe400078e00ff */
[----:B-1----:R-:W-:-:S04]  /*4510*/  IMAD.X R5, RZ, RZ, ~R0, P0 ;  /* 0x000000ffff057224 */ /* 0x002fc800000e0e00 */
[-C--:B------:R-:W-:Y:S01]  /*4520*/  IMAD R0, R5, R14.reuse, RZ ;  /* 0x0000000e05007224 */ /* 0x080fe200078e02ff */
[----:B------:R-:W1:Y:S01]  /*4530*/  LDC R8, c[0x0][0x608] ;  /* 0x00018200ff087b82 */ /* 0x000e620000000800 */
[----:B------:R-:W-:-:S04]  /*4540*/  IMAD.WIDE.U32 R4, R3, R14, R16 ;  /* 0x0000000e03047225 */ /* 0x000fc800078e0010 */
[----:B------:R-:W-:Y:S01]  /*4550*/  IMAD R3, R3, R15, R0 ;  /* 0x0000000f03037224 */ /* 0x000fe200078e0200 */
[----:B------:R-:W-:Y:S02]  /*4560*/  I2FP.F32.U32 R0, R24 ;  /* 0x0000001800007245 */ /* 0x000fe40000201000 */
[----:B------:R-:W2:Y:S01]  /*4570*/  LDC R26, c[0x0][0x658] ;  /* 0x00019600ff1a7b82 */ /* 0x000ea20000000800 */
[----:B------:R-:W-:Y:S01]  /*4580*/  IMAD.IADD R3, R5, 0x1, R3 ;  /* 0x0000000105037824 */ /* 0x000fe200078e0203 */
[----:B----4-:R-:W-:Y:S01]  /*4590*/  ISETP.NE.U32.AND P0, PT, R28, RZ, PT ;  /* 0x000000ff1c00720c */ /* 0x010fe20003f05070 */
[----:B------:R-:W-:Y:S01]  /*45a0*/  FMUL R0, R0, UR4 ;  /* 0x0000000400007c20 */ /* 0x000fe20008400000 */
[----:B------:R-:W-:Y:S02]  /*45b0*/  IMAD.MOV.U32 R5, RZ, RZ, -0x1 ;  /* 0xffffffffff057424 */ /* 0x000fe400078e00ff */
[----:B------:R-:W-:Y:S01]  /*45c0*/  ISETP.NE.AND.EX P0, PT, R29, RZ, PT, P0 ;  /* 0x000000ff1d00720c */ /* 0x000fe20003f05300 */
[----:B------:R3:W4:Y:S01]  /*45d0*/  F2I.U32.TRUNC.NTZ R13, R0 ;  /* 0x00000000000d7305 */ /* 0x000722000020f000 */
[----:B------:R-:W3:Y:S01]  /*45e0*/  LDC R15, c[0x0][0x148] ;  /* 0x00005200ff0f7b82 */ /* 0x000ee20000000800 */
[----:B0-----:R-:W-:-:S02]  /*45f0*/  SHF.R.U64 R12, R4, R6, R3 ;  /* 0x00000006040c7219 */ /* 0x001fc40000001203 */
[----:B------:R-:W-:-:S05]  /*4600*/  SHF.R.U32.HI R3, RZ, R6, R3 ;  /* 0x00000006ff037219 */ /* 0x000fca0000011603 */
[----:B------:R-:W0:Y:S01]  /*4610*/  LDC R20, c[0x0][0x600] ;  /* 0x00018000ff147b82 */ /* 0x000e220000000800 */
[-CC-:B-1----:R-:W-:Y:S02]  /*4620*/  SHF.R.U64 R10, R12, R8.reuse, R3.reuse ;  /* 0x000000080c0a7219 */ /* 0x182fe40000001203 */
[----:B------:R-:W-:-:S05]  /*4630*/  SHF.R.U32.HI R3, RZ, R8, R3 ;  /* 0x00000008ff037219 */ /* 0x000fca0000011603 */
[----:B------:R-:W1:Y:S01]  /*4640*/  LDC R27, c[0x0][0x648] ;  /* 0x00019200ff1b7b82 */ /* 0x000e620000000800 */
[-C--:B--2---:R-:W-:Y:S02]  /*4650*/  SHF.L.U32 R4, R5, R26.reuse, RZ ;  /* 0x0000001a05047219 */ /* 0x084fe400000006ff */
[-CC-:B------:R-:W-:Y:S02]  /*4660*/  SHF.R.U64 R14, R10, R26.reuse, R3.reuse ;  /* 0x0000001a0a0e7219 */ /* 0x180fe40000001203 */
[----:B------:R-:W-:Y:S02]  /*4670*/  SHF.R.U32.HI R5, RZ, R26, R3 ;  /* 0x0000001aff057219 */ /* 0x000fe40000011603 */
[----:B------:R-:W-:Y:S01]  /*4680*/  LOP3.LUT R25, RZ, R4, RZ, 0x33, !PT ;  /* 0x00000004ff197212 */ /* 0x000fe200078e33ff */
[----:B------:R-:W2:Y:S01]  /*4690*/  LDC R30, c[0x0][0x638] ;  /* 0x00018e00ff1e7b82 */ /* 0x000ea20000000800 */
[----:B------:R-:W-:Y:S01]  /*46a0*/  SHF.L.U32 R26, R7, R26, RZ ;  /* 0x0000001a071a7219 */ /* 0x000fe200000006ff */
[----:B------:R-:W-:-:S06]  /*46b0*/  IMAD.MOV.U32 R4, RZ, RZ, R14 ;  /* 0x000000ffff047224 */ /* 0x000fcc00078e000e */
[----:B------:R-:W0:Y:S01]  /*46c0*/  LDC R31, c[0x0][0x610] ;  /* 0x00018400ff1f7b82 */ /* 0x000e220000000800 */
[----:B----4-:R-:W-:Y:S05]  /*46d0*/  @!P0 BRA `(.L_x_76) ;  /* 0x0000000000288947 */ /* 0x010fea0003800000 */
        /* <DEDUP_REMOVED lines=10> */
.L_x_76:
[----:B------:R-:W-:Y:S01]  /*4780*/  ISETP.NE.AND P0, PT, R2, 0x1, PT ;  /* 0x000000010200780c */ /* 0x000fe20003f05270 */
[----:B0-----:R-:W-:Y:S01]  /*4790*/  VIADD R7, R20, 0xffffffff ;  /* 0xffffffff14077836 */ /* 0x001fe20000000000 */
[----:B-1-3--:R-:W-:Y:S01]  /*47a0*/  SHF.R.U64 R0, R4, R27, R5 ;  /* 0x0000001b04007219 */ /* 0x00afe20000001205 */
[----:B------:R-:W-:Y:S01]  /*47b0*/  IMAD.MOV R13, RZ, RZ, -R13 ;  /* 0x000000ffff0d7224 */ /* 0x000fe200078e0a0d */
[----:B------:R-:W-:Y:S01]  /*47c0*/  LOP3.LUT R5, R10, R25, RZ, 0xc0, !PT ;  /* 0x000000190a057212 */ /* 0x000fe200078ec0ff */
[----:B------:R-:W-:Y:S01]  /*47d0*/  IMAD.MOV.U32 R4, RZ, RZ, 0x1 ;  /* 0x00000001ff047424 */ /* 0x000fe200078e00ff */
[----:B------:R-:W-:Y:S01]  /*47e0*/  LOP3.LUT R12, R12, R7, RZ, 0xc0, !PT ;  /* 0x000000070c0c7212 */ /* 0x000fe200078ec0ff */
[----:B------:R-:W-:Y:S02]  /*47f0*/  IMAD.MOV R3, RZ, RZ, -R0 ;  /* 0x000000ffff037224 */ /* 0x000fe400078e0a00 */
[----:B------:R-:W-:Y:S02]  /*4800*/  IMAD R0, R26, R0, R5 ;  /* 0x000000001a007224 */ /* 0x000fe400078e0205 */
[----:B--2---:R-:W-:-:S02]  /*4810*/  IMAD R3, R3, R30, R14 ;  /* 0x0000001e03037224 */ /* 0x004fc400078e020e */
[----:B------:R-:W-:Y:S02]  /*4820*/  @P0 IMAD R21, R15, R13, R24 ;  /* 0x0000000d0f150224 */ /* 0x000fe400078e0218 */
[----:B------:R-:W-:Y:S01]  /*4830*/  IMAD R5, R3, R20, R12 ;  /* 0x0000001403057224 */ /* 0x000fe200078e020c */
[----:B------:R-:W-:Y:S01]  /*4840*/  PRMT R3, R4, 0x7610, R3 ;  /* 0x0000761004037816 */ /* 0x000fe20000000003 */
[----:B------:R-:W-:-:S05]  /*4850*/  IMAD R0, R0, R31, R21 ;  /* 0x0000001f00007224 */ /* 0x000fca00078e0215 */
[----:B------:R-:W-:Y:S02]  /*4860*/  SEL R53, R5, R0, !P0 ;  /* 0x0000000005357207 */ /* 0x000fe40004000000 */
[----:B------:R-:W-:-:S07]  /*4870*/  SEL R0, R0, R5, !P0 ;  /* 0x0000000500007207 */ /* 0x000fce0004000000 */
.L_x_74:
[----:B------:R-:W-:Y:S01]  /*4880*/  LOP3.LUT P0, RZ, R3, 0xff, RZ, 0xc0, !PT ;  /* 0x000000ff03ff7812 */ /* 0x000fe2000780c0ff */
[----:B------:R-:W-:-:S12]  /*4890*/  IMAD.MOV.U32 R52, RZ, RZ, R0 ;  /* 0x000000ffff347224 */ /* 0x000fd800078e0000 */
[----:B------:R-:W-:Y:S05]  /*48a0*/  @P0 BRA `(.L_x_77) ;  /* 0xffffffc800840947 */ /* 0x000fea000383ffff */
[----:B------:R-:W-:Y:S05]  /*48b0*/  EXIT ;  /* 0x000000000000794d */ /* 0x000fea0003800000 */
.L_x_8:
[----:B0-----:R-:W-:Y:S01]  /*48c0*/  ULDC.64 UR4, c[0x0][0x650] ;  /* 0x0001940000047ab9 */ /* 0x001fe20000000a00 */
        /* <DEDUP_REMOVED lines=25> */
.L_x_79:
[----:B------:R-:W0:Y:S01]  /*4a60*/  LDC.64 R28, c[0x0][0x640] ;  /* 0x00019000ff1c7b82 */ /* 0x000e220000000a00 */
[-CC-:B------:R-:W-:Y:S01]  /*4a70*/  SHF.R.U64 R22, R12, R6.reuse, R13.reuse ;  /* 0x000000060c167219 */ /* 0x180fe2000000120d */
[----:B------:R-:W-:Y:S01]  /*4a80*/  IMAD.MOV.U32 R30, RZ, RZ, 0x1 ;  /* 0x00000001ff1e7424 */ /* 0x000fe200078e00ff */
[----:B------:R-:W-:Y:S02]  /*4a90*/  SHF.R.U32.HI R6, RZ, R6, R13 ;  /* 0x00000006ff067219 */ /* 0x000fe4000001160d */
        /* <DEDUP_REMOVED lines=8> */
[----:B------:R-:W-:Y:S01]  /*4b20*/  IMAD.IADD R9, R9, 0x1, R11 ;  /* 0x0000000109097824 */ /* 0x000fe200078e020b */
[----:B0-----:R-:W-:-:S04]  /*4b30*/  ISETP.NE.U32.AND P0, PT, R28, RZ, PT ;  /* 0x000000ff1c00720c */ /* 0x001fc80003f05070 */
[----:B------:R-:W-:Y:S02]  /*4b40*/  ISETP.NE.AND.EX P0, PT, R29, RZ, PT, P0 ;  /* 0x000000ff1d00720c */ /* 0x000fe40003f05300 */
[----:B------:R-:W0:Y:S01]  /*4b50*/  LDC R20, c[0x0][0x600] ;  /* 0x00018000ff147b82 */ /* 0x000e220000000800 */
[-CC-:B-1----:R-:W-:Y:S01]  /*4b60*/  SHF.R.U64 R14, R8, R10.reuse, R9.reuse ;  /* 0x0000000a080e7219 */ /* 0x182fe20000001209 */
[----:B------:R-:W-:Y:S01]  /*4b70*/  IMAD.MOV.U32 R8, RZ, RZ, -0x1 ;  /* 0xffffffffff087424 */ /* 0x000fe200078e00ff */
[----:B------:R-:W-:-:S05]  /*4b80*/  SHF.R.U32.HI R9, RZ, R10, R9 ;  /* 0x0000000aff097219 */ /* 0x000fca0000011609 */
[----:B------:R-:W1:Y:S01]  /*4b90*/  LDC R26, c[0x0][0x648] ;  /* 0x00019200ff1a7b82 */ /* 0x000e620000000800 */
[-CC-:B--2---:R-:W-:Y:S02]  /*4ba0*/  SHF.R.U64 R21, R14, R12.reuse, R9.reuse ;  /* 0x0000000c0e157219 */ /* 0x184fe40000001209 */
[----:B------:R-:W-:-:S05]  /*4bb0*/  SHF.R.U32.HI R6, RZ, R12, R9 ;  /* 0x0000000cff067219 */ /* 0x000fca0000011609 */
[----:B------:R-:W2:Y:S01]  /*4bc0*/  LDC R27, c[0x0][0x638] ;  /* 0x00018e00ff1b7b82 */ /* 0x000ea20000000800 */
[-C--:B---3--:R-:W-:Y:S02]  /*4bd0*/  SHF.L.U32 R8, R8, R25.reuse, RZ ;  /* 0x0000001908087219 */ /* 0x088fe400000006ff */
[-CC-:B------:R-:W-:Y:S02]  /*4be0*/  SHF.R.U64 R23, R21, R25.reuse, R6.reuse ;  /* 0x0000001915177219 */ /* 0x180fe40000001206 */
[----:B------:R-:W-:Y:S02]  /*4bf0*/  LOP3.LUT R32, RZ, R8, RZ, 0x33, !PT ;  /* 0x00000008ff207212 */ /* 0x000fe400078e33ff */
[----:B------:R-:W-:Y:S01]  /*4c00*/  SHF.R.U32.HI R9, RZ, R25, R6 ;  /* 0x00000019ff097219 */ /* 0x000fe20000011606 */
[----:B------:R-:W3:Y:S01]  /*4c10*/  LDC R31, c[0x0][0x610] ;  /* 0x00018400ff1f7b82 */ /* 0x000ee20000000800 */
[----:B------:R-:W-:Y:S01]  /*4c20*/  IMAD.MOV.U32 R8, RZ, RZ, R23 ;  /* 0x000000ffff087224 */ /* 0x000fe200078e0017 */
[----:B------:R-:W-:Y:S06]  /*4c30*/  @!P0 BRA `(.L_x_80) ;  /* 0x0000000000288947 */ /* 0x000fec0003800000 */
        /* <DEDUP_REMOVED lines=10> */
.L_x_80:
[----:B------:R-:W-:Y:S02]  /*4ce0*/  ISETP.NE.AND P0, PT, R2, 0x1, PT ;  /* 0x000000010200780c */ /* 0x000fe40003f05270 */
[----:B-1----:R-:W-:Y:S01]  /*4cf0*/  SHF.R.U64 R6, R8, R26, R9 ;  /* 0x0000001a08067219 */ /* 0x002fe20000001209 */
[----:B0-----:R-:W-:Y:S01]  /*4d00*/  VIADD R9, R20, 0xffffffff ;  /* 0xffffffff14097836 */ /* 0x001fe20000000000 */
[----:B------:R-:W-:Y:S02]  /*4d10*/  SHF.L.U32 R30, R30, R25, RZ ;  /* 0x000000191e1e7219 */ /* 0x000fe400000006ff */
[----:B------:R-:W-:Y:S01]  /*4d20*/  LOP3.LUT R5, R21, R32, RZ, 0xc0, !PT ;  /* 0x0000002015057212 */ /* 0x000fe200078ec0ff */
[----:B------:R-:W-:-:S04]  /*4d30*/  IMAD.MOV R8, RZ, RZ, -R6 ;  /* 0x000000ffff087224 */ /* 0x000fc800078e0a06 */
[----:B------:R-:W-:Y:S01]  /*4d40*/  IMAD R6, R30, R6, R5 ;  /* 0x000000061e067224 */ /* 0x000fe200078e0205 */
[----:B------:R-:W-:Y:S01]  /*4d50*/  LOP3.LUT R5, R14, R9, RZ, 0xc0, !PT ;  /* 0x000000090e057212 */ /* 0x000fe200078ec0ff */
[----:B------:R-:W-:Y:S02]  /*4d60*/  @P0 IMAD R3, R7, R24, R4 ;  /* 0x0000001807030224 */ /* 0x000fe400078e0204 */
[----:B--2---:R-:W-:Y:S02]  /*4d70*/  IMAD R4, R8, R27, R23 ;  /* 0x0000001b08047224 */ /* 0x004fe400078e0217 */
[----:B---3--:R-:W-:Y:S02]  /*4d80*/  IMAD R3, R6, R31, R3 ;  /* 0x0000001f06037224 */ /* 0x008fe400078e0203 */
[----:B------:R-:W-:Y:S02]  /*4d90*/  IMAD R4, R4, R20, R5 ;  /* 0x0000001404047224 */ /* 0x000fe400078e0205 */
[----:B------:R-:W-:-:S02]  /*4da0*/  IMAD.MOV.U32 R8, RZ, RZ, 0x1 ;  /* 0x00000001ff087424 */ /* 0x000fc400078e00ff */
[----:B------:R-:W-:Y:S01]  /*4db0*/  IMAD.MOV.U32 R6, RZ, RZ, R22 ;  /* 0x000000ffff067224 */ /* 0x000fe200078e0016 */
[----:B------:R-:W-:Y:S02]  /*4dc0*/  SEL R20, R4, R3, !P0 ;  /* 0x0000000304147207 */ /* 0x000fe40004000000 */
[----:B------:R-:W-:-:S07]  /*4dd0*/  SEL R21, R3, R4, !P0 ;  /* 0x0000000403157207 */ /* 0x000fce0004000000 */
.L_x_78:
[----:B------:R-:W-:-:S08]  /*4de0*/  NOP ;  /* 0x0000000000007918 */ /* 0x000fd00000000000 */
[----:B------:R-:W0:-:S00]  /*4df0*/  USETMAXREG.DEALLOC.CTAPOOL 0x28 ;  /* 0x00000028000079c8 */ /* 0x000e0000080e0500 */
[----:B0-----:R-:W-:-:S13]  /*4e00*/  ISETP.NE.AND P0, PT, R0, RZ, PT ;  /* 0x000000ff0000720c */ /* 0x001fda0003f05270 */
[----:B------:R-:W-:Y:S05]  /*4e10*/  @P0 EXIT ;  /* 0x000000000000094d */ /* 0x000fea0003800000 */
[----:B------:R-:W-:Y:S01]  /*4e20*/  LOP3.LUT P0, RZ, R8, 0xff, RZ, 0xc0, !PT ;  /* 0x000000ff08ff7812 */ /* 0x000fe2000780c0ff */
[----:B------:R-:W-:Y:S02]  /*4e30*/  IMAD.MOV.U32 R0, RZ, RZ, 0x1 ;  /* 0x00000001ff007424 */ /* 0x000fe400078e00ff */
[----:B------:R-:W-:-:S10]  /*4e40*/  IMAD.MOV.U32 R3, RZ, RZ, RZ ;  /* 0x000000ffff037224 */ /* 0x000fd400078e00ff */
[----:B------:R-:W-:Y:S05]  /*4e50*/  @!P0 BRA `(.L_x_81) ;  /* 0x0000000c00448947 */ /* 0x000fea0003800000 */
[----:B------:R-:W0:Y:S01]  /*4e60*/  LDC R0, c[0x0][0x28c] ;  /* 0x0000a300ff007b82 */ /* 0x000e220000000800 */
[----:B------:R-:W1:Y:S01]  /*4e70*/  S2R R12, SR_CgaCtaId ;  /* 0x00000000000c7919 */ /* 0x000e620000008800 */
[----:B------:R-:W-:Y:S01]  /*4e80*/  ULDC UR5, c[0x0][0x600] ;  /* 0x0001800000057ab9 */ /* 0x000fe20000000800 */
[----:B------:R-:W-:Y:S01]  /*4e90*/  ULDC UR4, c[0x0][0xc] ;  /* 0x0000030000047ab9 */ /* 0x000fe20000000800 */
[----:B------:R-:W-:Y:S01]  /*4ea0*/  UIADD3 UR16, UR5, -0x1, URZ ;  /* 0xffffffff05107890 */ /* 0x000fe2000fffe03f */
[----:B------:R-:W-:Y:S01]  /*4eb0*/  BSSY B0, `(.L_x_81) ;  /* 0x00000cb000007945 */ /* 0x000fe20003800000 */
[----:B------:R-:W-:Y:S01]  /*4ec0*/  ULDC UR6, c[0x0][0x658] ;  /* 0x0001960000067ab9 */ /* 0x000fe20000000800 */
[----:B------:R-:W-:Y:S01]  /*4ed0*/  ULDC UR5, c[0x0][0x10] ;  /* 0x0000040000057ab9 */ /* 0x000fe20000000800 */
[----:B------:R-:W-:Y:S01]  /*4ee0*/  UMOV UR7, 0xffffffff ;  /* 0xffffffff00077882 */ /* 0x000fe20000000000 */
[----:B------:R-:W-:Y:S01]  /*4ef0*/  UMOV UR8, 0x1 ;  /* 0x0000000100087882 */ /* 0x000fe20000000000 */
[----:B------:R-:W-:Y:S01]  /*4f00*/  UIMAD.WIDE.U32 UR4, UR4, UR5, URZ ;  /* 0x00000005040472a5 */ /* 0x000fe2000f8e003f */
[----:B------:R-:W-:Y:S01]  /*4f10*/  IMAD.MOV.U32 R9, RZ, RZ, 0x1 ;  /* 0x00000001ff097424 */ /* 0x000fe200078e00ff */
[----:B------:R-:W-:Y:S01]  /*4f20*/  USHF.L.U32 UR7, UR7, UR6, URZ ;  /* 0x0000000607077299 */ /* 0x000fe2000800063f */
[----:B------:R-:W-:Y:S01]  /*4f30*/  LOP3.LUT R8, R19, 0x2, RZ, 0xfc, !PT ;  /* 0x0000000213087812 */ /* 0x000fe200078efcff */
[----:B------:R-:W-:-:S02]  /*4f40*/  USHF.L.U32 UR18, UR8, UR6, URZ ;  /* 0x0000000608127299 */ /* 0x000fc4000800063f */
[----:B------:R-:W-:Y:S01]  /*4f50*/  ULOP3.LUT UR17, URZ, UR7, URZ, 0x33, !UPT ;  /* 0x000000073f117292 */ /* 0x000fe2000f8e333f */
[----:B------:R-:W-:Y:S01]  /*4f60*/  ULDC UR6, c[0x0][0x14] ;  /* 0x0000050000067ab9 */ /* 0x000fe20000000800 */
[----:B------:R-:W-:Y:S01]  /*4f70*/  ULDC.64 UR22, c[0x0][0x198] ;  /* 0x0000660000167ab9 */ /* 0x000fe20000000a00 */
[----:B------:R-:W-:Y:S02]  /*4f80*/  UIMAD.WIDE.U32 UR20, UR4, UR6, URZ ;  /* 0x00000006041472a5 */ /* 0x000fe4000f8e003f */
[----:B------:R-:W-:Y:S01]  /*4f90*/  UIMAD UR13, UR5, UR6, URZ ;  /* 0x00000006050d72a4 */ /* 0x000fe2000f8e023f */
[----:B0-----:R-:W-:-:S03]  /*4fa0*/  VIADD R0, R0, 0x1f ;  /* 0x0000001f00007836 */ /* 0x001fc60000000000 */
[----:B------:R-:W-:Y:S02]  /*4fb0*/  UIADD3 UR13, UR21, UR13, URZ ;  /* 0x0000000d150d7290 */ /* 0x000fe4000fffe03f */
[----:B------:R-:W-:-:S04]  /*4fc0*/  SHF.R.S32.HI R3, RZ, 0x1f, R0 ;  /* 0x0000001fff037819 */ /* 0x000fc80000011400 */
[----:B------:R-:W-:Y:S01]  /*4fd0*/  LEA.HI R10, R3, R0, RZ, 0x5 ;  /* 0x00000000030a7211 */ /* 0x000fe200078f28ff */
[C---:B-1----:R-:W-:Y:S02]  /*4fe0*/  IMAD.SHL.U32 R11, R12.reuse, 0x8, RZ ;  /* 0x000000080c0b7824 */ /* 0x042fe400078e00ff */
[----:B------:R-:W-:Y:S01]  /*4ff0*/  IMAD.SHL.U32 R12, R12, 0x100, RZ ;  /* 0x000001000c0c7824 */ /* 0x000fe200078e00ff */
[----:B------:R-:W-:Y:S01]  /*5000*/  SHF.R.S32.HI R10, RZ, 0x5, R10 ;  /* 0x00000005ff0a7819 */ /* 0x000fe2000001140a */
[----:B------:R-:W-:Y:S01]  /*5010*/  IMAD.MOV.U32 R0, RZ, RZ, 0x1 ;  /* 0x00000001ff007424 */ /* 0x000fe200078e00ff */
[----:B------:R-:W-:Y:S01]  /*5020*/  LOP3.LUT R11, R11, 0x8, RZ, 0xc0, !PT ;  /* 0x000000080b0b7812 */ /* 0x000fe200078ec0ff */
[----:B------:R-:W-:Y:S01]  /*5030*/  IMAD.MOV.U32 R3, RZ, RZ, RZ ;  /* 0x000000ffff037224 */ /* 0x000fe200078e00ff */
[----:B------:R-:W-:Y:S01]  /*5040*/  LOP3.LUT R12, R12, 0x100, RZ, 0xc0, !PT ;  /* 0x000001000c0c7812 */ /* 0x000fe200078ec0ff */
[----:B------:R-:W-:-:S07]  /*5050*/  VIADD R13, R10, 0x1 ;  /* 0x000000010a0d7836 */ /* 0x000fce0000000000 */
.L_x_92:
[----:B------:R-:W-:-:S03]  /*5060*/  UMOV UR4, 0xffffffff ;  /* 0xffffffff00047882 */ /* 0x000fc60000000000 */
[----:B------:R-:W-:Y:S05]  /*5070*/  BRA.DIV UR4, `(.L_x_82) ;  /* 0x00000012045c7947 */ /* 0x000fea000b800000 */
[----:B------:R-:W-:-:S13]  /*5080*/  ELECT P6, URZ, PT ;  /* 0x00000000003f782f */ /* 0x000fda00038c0000 */
.L_x_108:
[----:B------:R-:W0:Y:S01]  /*5090*/  LDC R4, c[0x0][0x28c] ;  /* 0x0000a300ff047b82 */ /* 0x000e220000000800 */
[----:B------:R-:W-:Y:S01]  /*50a0*/  BSSY B1, `(.L_x_83) ;  /* 0x0000038000017945 */ /* 0x000fe20003800000 */
[----:B0-----:R-:W-:-:S13]  /*50b0*/  ISETP.LT.OR P6, PT, R4, 0x1, !P6 ;  /* 0x000000010400780c */ /* 0x001fda00077c1670 */
[----:B------:R-:W-:Y:S05]  /*50c0*/  @P6 BRA `(.L_x_84) ;  /* 0x0000000000d46947 */ /* 0x000fea0003800000 */
[----:B------:R-:W-:Y:S02]  /*50d0*/  IMAD R20, R20, 0x10, R11 ;  /* 0x0000001014147824 */ /* 0x000fe400078e020b */
[----:B------:R-:W-:Y:S02]  /*50e0*/  IMAD R21, R21, 0x180, RZ ;  /* 0x0000018015157824 */ /* 0x000fe400078e02ff */
[----:B------:R-:W-:Y:S02]  /*50f0*/  IMAD.MOV.U32 R24, RZ, RZ, RZ ;  /* 0x000000ffff187224 */ /* 0x000fe400078e00ff */
[----:B------:R-:W-:Y:S02]  /*5100*/  IMAD.MOV.U32 R4, RZ, RZ, R13 ;  /* 0x000000ffff047224 */ /* 0x000fe400078e000d */
[----:B------:R-:W-:Y:S02]  /*5110*/  IMAD.MOV.U32 R5, RZ, RZ, R0 ;  /* 0x000000ffff057224 */ /* 0x000fe400078e0000 */
[----:B------:R-:W-:-:S07]  /*5120*/  IMAD.MOV.U32 R7, RZ, RZ, R3 ;  /* 0x000000ffff077224 */ /* 0x000fce00078e0003 */
.L_x_87:
[----:B------:R-:W0:Y:S01]  /*5130*/  S2R R15, SR_CgaCtaId ;  /* 0x00000000000f7919 */ /* 0x000e220000008800 */
[----:B------:R-:W-:Y:S02]  /*5140*/  MOV R14, 0x400 ;  /* 0x00000400000e7802 */ /* 0x000fe40000000f00 */
[----:B------:R-:W-:Y:S02]  /*5150*/  LOP3.LUT P1, RZ, R18, 0x7f, RZ, 0xc0, !PT ;  /* 0x0000007f12ff7812 */ /* 0x000fe4000782c0ff */
[----:B0-----:R-:W-:Y:S02]  /*5160*/  LEA R22, R15, R14, 0x18 ;  /* 0x0000000e0f167211 */ /* 0x001fe400078ec0ff */
[----:B------:R-:W-:-:S09]  /*5170*/  SHF.L.U32 R14, R5, 0x1f, RZ ;  /* 0x0000001f050e7819 */ /* 0x000fd200000006ff */
[----:B------:R-:W0:Y:S01]  /*5180*/  @!P1 LDC R15, c[0x0][0x500] ;  /* 0x00014000ff0f9b82 */ /* 0x000e220000000800 */
[----:B------:R-:W-:-:S04]  /*5190*/  IMAD R23, R7, 0x8, R22 ;  /* 0x0000000807177824 */ /* 0x000fc800078e0216 */
[----:B------:R-:W1:Y:S02]  /*51a0*/  SYNCS.PHASECHK.TRANS64.TRYWAIT P0, [R23+URZ+0x48], R14 ;  /* 0x0000480e170075a7 */ /* 0x000e64000800017f */
[----:B-1----:R-:W-:Y:S05]  /*51b0*/  @!P0 BRA `(.L_x_85) ;  /* 0x00000010002c8947 */ /* 0x002fea0003800000 */
.L_x_109:
[----:B-1----:R-:W-:Y:S01]  /*51c0*/  PRMT R14, R8, 0x9910, RZ ;  /* 0x00009910080e7816 */ /* 0x002fe200000000ff */
[----:B0-----:R0:W-:Y:S03]  /*51d0*/  @!P1 SYNCS.ARRIVE.TRANS64 RZ, [R23+URZ], R15 ;  /* 0x0000000f17ff99a7 */ /* 0x0011e6000800003f */
[----:B------:R-:W-:-:S13]  /*51e0*/  ISETP.NE.AND P0, PT, R14, 0x2, PT ;  /* 0x000000020e00780c */ /* 0x000fda0003f05270 */
[----:B0-----:R-:W-:Y:S05]  /*51f0*/  @P0 BRA `(.L_x_86) ;  /* 0x0000000000040947 */ /* 0x001fea0003800000 */
[----:B------:R-:W-:Y:S01]  /*5200*/  BPT.TRAP 0x1 ;  /* 0x000000040000795c */ /* 0x000fe20000300000 */
.L_x_86:
[----:B------:R-:W-:Y:S01]  /*5210*/  IMAD R15, R7, 0x6000, R22 ;  /* 0x00006000070f7824 */ /* 0x000fe200078e0216 */
[----:B------:R-:W-:Y:S01]  /*5220*/  R2UR UR9, R23 ;  /* 0x00000000170972ca */ /* 0x000fe200000e0000 */
[----:B------:R-:W-:Y:S01]  /*5230*/  IMAD R14, R7, 0x200, R12 ;  /* 0x00000200070e7824 */ /* 0x000fe200078e020c */
[----:B------:R-:W-:Y:S01]  /*5240*/  UIADD3 UR4, UP0, UR22, 0xf0, URZ ;  /* 0x000000f016047890 */ /* 0x000fe2000ff1e03f */
[----:B------:R-:W-:Y:S01]  /*5250*/  VIADD R4, R4, 0xffffffff ;  /* 0xffffffff04047836 */ /* 0x000fe20000000000 */
[----:B------:R-:W-:Y:S01]  /*5260*/  R2UR UR5, R15 ;  /* 0x000000000f0572ca */ /* 0x000fe200000e0000 */
[----:B------:R-:W-:Y:S01]  /*5270*/  IMAD R14, R14, 0x2, R22 ;  /* 0x000000020e0e7824 */ /* 0x000fe200078e0216 */
[----:B------:R-:W-:Y:S01]  /*5280*/  R2UR UR11, R21 ;  /* 0x00000000150b72ca */ /* 0x000fe200000e0000 */
[----:B------:R-:W-:Y:S01]  /*5290*/  UIADD3 UR24, UP1, UR22, 0x1f0, URZ ;  /* 0x000001f016187890 */ /* 0x000fe2000ff3e03f */
[----:B------:R-:W-:Y:S01]  /*52a0*/  R2UR UR10, R24 ;  /* 0x00000000180a72ca */ /* 0x000fe200000e0000 */
[----:B------:R-:W-:Y:S01]  /*52b0*/  VIADD R7, R7, 0x1 ;  /* 0x0000000107077836 */ /* 0x000fe20000000000 */
[----:B------:R-:W-:Y:S01]  /*52c0*/  R2UR UR8, R14 ;  /* 0x000000000e0872ca */ /* 0x000fe200000e0000 */
[----:B------:R-:W-:Y:S01]  /*52d0*/  UIADD3.X UR25, URZ, UR23, URZ, UP1, !UPT ;  /* 0x000000173f197290 */ /* 0x000fe20008ffe43f */
[----:B------:R-:W-:Y:S01]  /*52e0*/  R2UR UR12, R6 ;  /* 0x00000000060c72ca */ /* 0x000fe200000e0000 */
[----:B------:R-:W-:Y:S01]  /*52f0*/  UMOV UR6, 0x0 ;  /* 0x0000000000067882 */ /* 0x000fe20000000000 */
[----:B------:R-:W-:Y:S01]  /*5300*/  R2UR UR19, R20 ;  /* 0x00000000141372ca */ /* 0x000fe200000e0000 */
[----:B------:R-:W-:Y:S01]  /*5310*/  UMOV UR7, 0x10000000 ;  /* 0x1000000000077882 */ /* 0x000fe20000000000 */
[----:B------:R-:W-:Y:S01]  /*5320*/  ISETP.GT.AND P1, PT, R4, 0x1, PT ;  /* 0x000000010400780c */ /* 0x000fe20003f24270 */
[----:B------:R-:W-:Y:S01]  /*5330*/  UIADD3 UR14, UR5, 0x180, URZ ;  /* 0x00000180050e7890 */ /* 0x000fe2000fffe03f */
[C---:B------:R-:W-:Y:S01]  /*5340*/  ISETP.NE.AND P0, PT, R7.reuse, 0x9, PT ;  /* 0x000000090700780c */ /* 0x040fe20003f05270 */
[----:B------:R-:W-:Y:S01]  /*5350*/  UIADD3.X UR5, URZ, UR23, URZ, UP0, !UPT ;  /* 0x000000173f057290 */ /* 0x000fe200087fe43f */
[----:B------:R-:W-:Y:S01]  /*5360*/  VIADD R24, R24, 0x20 ;  /* 0x0000002018187836 */ /* 0x000fe20000000000 */
[----:B------:R-:W-:Y:S01]  /*5370*/  UMOV UR26, 0x30000 ;  /* 0x00030000001a7882 */ /* 0x000fe20000000000 */
[----:B------:R-:W-:Y:S01]  /*5380*/  SEL R14, RZ, 0x1, P0 ;  /* 0x00000001ff0e7807 */ /* 0x000fe20000000000 */
[----:B------:R-:W-:Y:S01]  /*5390*/  UIADD3 UR15, UR8, 0x36180, URZ ;  /* 0x00036180080f7890 */ /* 0x000fe2000fffe03f */
[----:B------:R-:W-:-:S02]  /*53a0*/  SEL R7, R7, RZ, P0 ;  /* 0x000000ff07077207 */ /* 0x000fc40000000000 */
[----:B------:R-:W-:Y:S01]  /*53b0*/  UMOV UR8, UR14 ;  /* 0x0000000e00087c82 */ /* 0x000fe20008000000 */
[----:B------:R-:W-:Y:S01]  /*53c0*/  LOP3.LUT R5, R5, R14, RZ, 0x3c, !PT ;  /* 0x0000000e05057212 */ /* 0x000fe200078e3cff */
[----:B------:R0:W-:Y:S02]  /*53d0*/  UTMALDG.3D [UR8], [UR4], desc[UR6] ;  /* 0x00000608040075b4 */ /* 0x0001e40008011000 */
[----:B0-----:R-:W-:Y:S01]  /*53e0*/  UMOV UR8, UR15 ;  /* 0x0000000f00087c82 */ /* 0x001fe20008000000 */
[----:B------:R-:W-:Y:S02]  /*53f0*/  UMOV UR11, UR19 ;  /* 0x00000013000b7c82 */ /* 0x000fe40008000000 */
[----:B------:R0:W-:Y:S02]  /*5400*/  UTMALDG.3D.MULTICAST [UR8], [UR24], UR26, desc[UR6] ;  /* 0x00000608180073b4 */ /* 0x0001e4000801181a */
[----:B0-----:R-:W-:Y:S05]  /*5410*/  @P1 BRA `(.L_x_87) ;  /* 0xfffffffc00441947 */ /* 0x001fea000383ffff */
.L_x_84:
[----:B------:R-:W-:Y:S05]  /*5420*/  BSYNC B1 ;  /* 0x0000000000017941 */ /* 0x000fea0003800000 */
.L_x_83:
[----:B------:R-:W-:Y:S01]  /*5430*/  LOP3.LUT P1, RZ, R9, 0xff, RZ, 0xc0, !PT ;  /* 0x000000ff09ff7812 */ /* 0x000fe2000782c0ff */
[C---:B------:R-:W-:Y:S01]  /*5440*/  IMAD.IADD R6, R10.reuse, 0x1, R3 ;  /* 0x000000010a067824 */ /* 0x040fe200078e0203 */
[----:B------:R-:W-:Y:S01]  /*5450*/  ULDC.64 UR4, c[0x0][0x650] ;  /* 0x0001940000047ab9 */ /* 0x000fe20000000a00 */
[----:B------:R-:W-:Y:S01]  /*5460*/  ISETP.GE.U32.AND P2, PT, R10, 0x9, PT ;  /* 0x000000090a00780c */ /* 0x000fe20003f46070 */
[----:B------:R-:W-:Y:S01]  /*5470*/  BSSY B1, `(.L_x_88) ;  /* 0x000006c000017945 */ /* 0x000fe20003800000 */
[----:B------:R-:W-:Y:S01]  /*5480*/  IMAD.MOV.U32 R21, RZ, RZ, -0x1 ;  /* 0xffffffffff157424 */ /* 0x000fe200078e00ff */
[----:B------:R-:W-:Y:S01]  /*5490*/  ISETP.GT.U32.AND P0, PT, R6, 0x8, PT ;  /* 0x000000080600780c */ /* 0x000fe20003f04070 */
[----:B------:R-:W-:Y:S01]  /*54a0*/  IMAD.MOV.U32 R20, RZ, RZ, -0x1 ;  /* 0xffffffffff147424 */ /* 0x000fe200078e00ff */
[----:B------:R-:W-:Y:S02]  /*54b0*/  PRMT R9, RZ, 0x7610, R9 ;  /* 0x00007610ff097816 */ /* 0x000fe40000000009 */
[----:B------:R-:W-:-:S03]  /*54c0*/  ISETP.LT.U32.AND P0, PT, R10, 0x9, P0 ;  /* 0x000000090a00780c */ /* 0x000fc60000701070 */
[----:B------:R-:W0:Y:S01]  /*54d0*/  @P1 S2R R5, SR_CgaCtaId ;  /* 0x0000000000051919 */ /* 0x000e220000008800 */
[----:B------:R-:W-:-:S04]  /*54e0*/  @P1 MOV R4, 0x400 ;  /* 0x0000040000041802 */ /* 0x000fc80000000f00 */
[----:B0-----:R-:W-:Y:S01]  /*54f0*/  @P1 LEA R3, R5, R4, 0x18 ;  /* 0x0000000405031211 */ /* 0x001fe200078ec0ff */
[----:B------:R-:W-:-:S03]  /*5500*/  IMAD.WIDE.U32 R4, R6, 0x38e38e39, RZ ;  /* 0x38e38e3906047825 */ /* 0x000fc600078e00ff */
[----:B------:R0:W-:Y:S01]  /*5510*/  @P1 SYNCS.ARRIVE.TRANS64.A1T0 RZ, [R3+URZ+0xa8], RZ ;  /* 0x0000a8ff03ff19a7 */ /* 0x0001e2000810003f */
[----:B------:R-:W-:Y:S02]  /*5520*/  IADD3 R16, P1, R16, UR20, RZ ;  /* 0x0000001410107c10 */ /* 0x000fe4000ff3e0ff */
[----:B------:R-:W-:Y:S02]  /*5530*/  SHF.R.U32.HI R5, RZ, 0x1, R5 ;  /* 0x00000001ff057819 */ /* 0x000fe40000011605 */
[----:B------:R-:W-:Y:S02]  /*5540*/  IADD3.X R17, R17, UR13, RZ, P1, !PT ;  /* 0x0000000d11117c10 */ /* 0x000fe40008ffe4ff */
[----:B------:R-:W-:Y:S02]  /*5550*/  PRMT R4, RZ, 0x7610, R4 ;  /* 0x00007610ff047816 */ /* 0x000fe40000000004 */
[----:B0-----:R-:W-:Y:S02]  /*5560*/  SEL R3, RZ, 0x1, !P0 ;  /* 0x00000001ff037807 */ /* 0x001fe40004000000 */
[----:B------:R-:W-:-:S02]  /*5570*/  ISETP.GE.U32.AND P0, PT, R16, UR4, PT ;  /* 0x0000000410007c0c */ /* 0x000fc4000bf06070 */
[----:B------:R-:W-:Y:S01]  /*5580*/  LOP3.LUT R0, R0, R3, RZ, 0x3c, !PT ;  /* 0x0000000300007212 */ /* 0x000fe200078e3cff */
[----:B------:R-:W-:Y:S01]  /*5590*/  IMAD R3, R5, -0x9, R6 ;  /* 0xfffffff705037824 */ /* 0x000fe200078e0206 */
[----:B------:R-:W-:Y:S01]  /*55a0*/  ISETP.GE.U32.AND.EX P0, PT, R17, UR5, PT, P0 ;  /* 0x0000000511007c0c */ /* 0x000fe2000bf06100 */
[----:B------:R-:W-:Y:S01]  /*55b0*/  IMAD.MOV.U32 R6, RZ, RZ, -0x1 ;  /* 0xffffffffff067424 */ /* 0x000fe200078e00ff */
[----:B------:R-:W-:-:S11]  /*55c0*/  @P2 LOP3.LUT R0, R0, 0x1, R5, 0x78, !PT ;  /* 0x0000000100002812 */ /* 0x000fd600078e7805 */
[----:B------:R-:W-:Y:S05]  /*55d0*/  @P0 BRA `(.L_x_89) ;  /* 0x0000000400540947 */ /* 0x000fea0003800000 */
[----:B------:R-:W0:Y:S01]  /*55e0*/  S2R R15, SR_CTAID.X ;  /* 0x00000000000f7919 */ /* 0x000e220000002500 */
[----:B------:R-:W-:Y:S01]  /*55f0*/  ULDC.64 UR4, c[0x0][0x628] ;  /* 0x00018a0000047ab9 */ /* 0x000fe20000000a00 */
[----:B------:R-:W-:Y:S01]  /*5600*/  ULDC UR7, c[0x0][0x630] ;  /* 0x00018c0000077ab9 */ /* 0x000fe20000000800 */
[----:B------:R-:W-:Y:S01]  /*5610*/  ISETP.NE.U32.AND P0, PT, RZ, UR4, PT ;  /* 0x00000004ff007c0c */ /* 0x000fe2000bf05070 */
[----:B------:R-:W1:Y:S01]  /*5620*/  S2R R20, SR_CTAID.Y ;  /* 0x0000000000147919 */ /* 0x000e620000002600 */
[----:B------:R-:W-:Y:S01]  /*5630*/  ULDC UR8, c[0x0][0x150] ;  /* 0x0000540000087ab9 */ /* 0x000fe20000000800 */
[----:B------:R-:W-:Y:S01]  /*5640*/  IMAD.MOV.U32 R4, RZ, RZ, R16 ;  /* 0x000000ffff047224 */ /* 0x000fe200078e0010 */
[----:B------:R-:W-:Y:S01]  /*5650*/  ISETP.NE.AND.EX P0, PT, RZ, UR5, PT, P0 ;  /* 0x00000005ff007c0c */ /* 0x000fe2000bf05300 */
[----:B------:R-:W-:Y:S01]  /*5660*/  IMAD.MOV.U32 R5, RZ, RZ, R17 ;  /* 0x000000ffff057224 */ /* 0x000fe200078e0011 */
[----:B0-----:R-:W-:-:S11]  /*5670*/  I2FP.F32.U32 R22, R15 ;  /* 0x0000000f00167245 */ /* 0x001fd60000201000 */
[----:B------:R-:W-:Y:S05]  /*5680*/  @!P0 BRA `(.L_x_90) ;  /* 0x0000000000288947 */ /* 0x000fea0003800000 */
[----:B------:R-:W-:Y:S02]  /*5690*/  ULDC UR6, c[0x0][0x634] ;  /* 0x00018d0000067ab9 */ /* 0x000fe40000000800 */
[----:B------:R-:W-:-:S05]  /*56a0*/  IADD3 R5, P0, R16, UR6, RZ ;  /* 0x0000000610057c10 */ /* 0x000fca000ff1e0ff */
[----:B------:R-:W-:-:S04]  /*56b0*/  IMAD.X R21, RZ, RZ, R17, P0 ;  /* 0x000000ffff157224 */ /* 0x000fc800000e0611 */
[----:B------:R-:W-:-:S04]  /*56c0*/  IMAD.WIDE.U32 R6, R21, UR4, RZ ;  /* 0x0000000415067c25 */ /* 0x000fc8000f8e00ff */
[----:B------:R-:W-:-:S04]  /*56d0*/  IMAD.WIDE.U32 R6, P0, R5, UR5, R6 ;  /* 0x0000000505067c25 */ /* 0x000fc8000f800006 */
[----:B------:R-:W-:-:S04]  /*56e0*/  IMAD.WIDE.U32 R4, R5, UR4, RZ ;  /* 0x0000000405047c25 */ /* 0x000fc8000f8e00ff */
[----:B------:R-:W-:Y:S01]  /*56f0*/  IMAD.MOV.U32 R4, RZ, RZ, R7 ;  /* 0x000000ffff047224 */ /* 0x000fe200078e0007 */
[----:B------:R-:W-:Y:S01]  /*5700*/  IADD3 RZ, P1, R5, R6, RZ ;  /* 0x0000000605ff7210 */ /* 0x000fe20007f3e0ff */
[----:B------:R-:W-:-:S04]  /*5710*/  IMAD.X R5, RZ, RZ, RZ, P0 ;  /* 0x000000ffff057224 */ /* 0x000fc800000e06ff */
[----:B------:R-:W-:-:S08]  /*5720*/  IMAD.WIDE.U32.X R4, R21, UR5, R4, P1 ;  /* 0x0000000515047c25 */ /* 0x000fd000088e0404 */
.L_x_90:
[--C-:B------:R-:W-:Y:S01]  /*5730*/  SHF.R.U64 R14, R4, UR7, R5.reuse ;  /* 0x00000007040e7c19 */ /* 0x100fe20008001205 */
[----:B------:R-:W-:Y:S01]  /*5740*/  FMUL R22, R22, UR8 ;  /* 0x0000000816167c20 */ /* 0x000fe20008400000 */
[----:B------:R-:W-:Y:S01]  /*5750*/  SHF.R.U32.HI R4, RZ, UR7, R5 ;  /* 0x00000007ff047c19 */ /* 0x000fe20008011605 */
[----:B------:R-:W0:Y:S01]  /*5760*/  LDC R6, c[0x0][0x144] ;  /* 0x00005100ff067b82 */ /* 0x000e220000000800 */
[----:B------:R-:W-:Y:S01]  /*5770*/  IADD3 R5, P0, RZ, -R14, RZ ;  /* 0x8000000eff057210 */ /* 0x000fe20007f1e0ff */
[----:B------:R-:W-:Y:S01]  /*5780*/  ULDC UR6, c[0x0][0x154] ;  /* 0x0000550000067ab9 */ /* 0x000fe20000000800 */
[----:B-1----:R-:W-:Y:S01]  /*5790*/  I2FP.F32.U32 R7, R20 ;  /* 0x0000001400077245 */ /* 0x002fe20000201000 */
[----:B------:R-:W1:Y:S01]  /*57a0*/  F2I.U32.TRUNC.NTZ R22, R22 ;  /* 0x0000001600167305 */ /* 0x000e62000020f000 */
[----:B------:R-:W-:Y:S01]  /*57b0*/  ULDC.64 UR4, c[0x0][0x620] ;  /* 0x0001880000047ab9 */ /* 0x000fe20000000a00 */
[----:B------:R-:W-:Y:S01]  /*57c0*/  IMAD.X R4, RZ, RZ, ~R4, P0 ;  /* 0x000000ffff047224 */ /* 0x000fe200000e0e04 */
[----:B------:R-:W-:Y:S01]  /*57d0*/  ISETP.NE.AND P2, PT, R2, 0x1, PT ;  /* 0x000000010200780c */ /* 0x000fe20003f45270 */
[----:B------:R-:W-:Y:S01]  /*57e0*/  FMUL R23, R7, UR6 ;  /* 0x0000000607177c20 */ /* 0x000fe20008400000 */
[----:B------:R-:W2:Y:S01]  /*57f0*/  LDC R25, c[0x0][0x148] ;  /* 0x00005200ff197b82 */ /* 0x000ea20000000800 */
[----:B------:R-:W-:Y:S01]  /*5800*/  IMAD R4, R4, UR4, RZ ;  /* 0x0000000404047c24 */ /* 0x000fe2000f8e02ff */
[----:B------:R-:W-:-:S02]  /*5810*/  ULDC.64 UR6, c[0x0][0x640] ;  /* 0x0001900000067ab9 */ /* 0x000fc40000000a00 */
[----:B------:R-:W-:Y:S01]  /*5820*/  ISETP.NE.U32.AND P0, PT, RZ, UR6, PT ;  /* 0x00000006ff007c0c */ /* 0x000fe2000bf05070 */
[----:B------:R-:W3:Y:S01]  /*5830*/  F2I.U32.TRUNC.NTZ R23, R23 ;  /* 0x0000001700177305 */ /* 0x000ee2000020f000 */
[C---:B------:R-:W-:Y:S02]  /*5840*/  IMAD R7, R5.reuse, UR5, R4 ;  /* 0x0000000505077c24 */ /* 0x040fe4000f8e0204 */
[----:B------:R-:W-:Y:S01]  /*5850*/  IMAD.WIDE.U32 R4, R5, UR4, R16 ;  /* 0x0000000405047c25 */ /* 0x000fe2000f8e0010 */
[----:B------:R-:W-:Y:S01]  /*5860*/  ULDC UR4, c[0x0][0x618] ;  /* 0x0001860000047ab9 */ /* 0x000fe20000000800 */
[----:B------:R-:W-:Y:S02]  /*5870*/  ISETP.NE.AND.EX P0, PT, RZ, UR7, PT, P0 ;  /* 0x00000007ff007c0c */ /* 0x000fe4000bf05300 */
[----:B------:R-:W-:Y:S02]  /*5880*/  IMAD.IADD R5, R5, 0x1, R7 ;  /* 0x0000000105057824 */ /* 0x000fe400078e0207 */
[----:B-1----:R-:W-:-:S03]  /*5890*/  IMAD.MOV R22, RZ, RZ, -R22 ;  /* 0x000000ffff167224 */ /* 0x002fc600078e0a16 */
[----:B------:R-:W-:Y:S01]  /*58a0*/  SHF.R.U64 R21, R4, UR4, R5 ;  /* 0x0000000404157c19 */ /* 0x000fe20008001205 */
[----:B0-----:R-:W-:Y:S01]  /*58b0*/  IMAD R15, R6, R22, R15 ;  /* 0x00000016060f7224 */ /* 0x001fe200078e020f */
[----:B------:R-:W-:Y:S01]  /*58c0*/  SHF.R.U32.HI R4, RZ, UR4, R5 ;  /* 0x00000004ff047c19 */ /* 0x000fe20008011605 */
[----:B------:R-:W-:Y:S01]  /*58d0*/  ULDC UR4, c[0x0][0x608] ;  /* 0x0001820000047ab9 */ /* 0x000fe20000000800 */
[----:B---3--:R-:W-:Y:S02]  /*58e0*/  IMAD.MOV R6, RZ, RZ, -R23 ;  /* 0x000000ffff067224 */ /* 0x008fe400078e0a17 */
[--C-:B------:R-:W-:Y:S02]  /*58f0*/  SHF.R.U64 R22, R21, UR4, R4.reuse ;  /* 0x0000000415167c19 */ /* 0x100fe40008001204 */
[----:B------:R-:W-:Y:S01]  /*5900*/  SHF.R.U32.HI R5, RZ, UR4, R4 ;  /* 0x00000004ff057c19 */ /* 0x000fe20008011604 */
[----:B------:R-:W-:Y:S01]  /*5910*/  ULDC UR4, c[0x0][0x658] ;  /* 0x0001960000047ab9 */ /* 0x000fe20000000800 */
[----:B--2---:R-:W-:-:S02]  /*5920*/  @P2 IMAD R15, R25, R6, R20 ;  /* 0x00000006190f2224 */ /* 0x004fc400078e0214 */
[--C-:B------:R-:W-:Y:S02]  /*5930*/  SHF.R.U64 R20, R22, UR4, R5.reuse ;  /* 0x0000000416147c19 */ /* 0x100fe40008001205 */
[----:B------:R-:W-:-:S03]  /*5940*/  SHF.R.U32.HI R23, RZ, UR4, R5 ;  /* 0x00000004ff177c19 */ /* 0x000fc60008011605 */
[----:B------:R-:W-:Y:S02]  /*5950*/  IMAD.MOV.U32 R6, RZ, RZ, R20 ;  /* 0x000000ffff067224 */ /* 0x000fe400078e0014 */
[----:B------:R-:W-:Y:S01]  /*5960*/  IMAD.MOV.U32 R5, RZ, RZ, R23 ;  /* 0x000000ffff057224 */ /* 0x000fe200078e0017 */
[----:B------:R-:W-:Y:S06]  /*5970*/  @!P0 BRA `(.L_x_91) ;  /* 0x00000000002c8947 */ /* 0x000fec0003800000 */
        /* <DEDUP_REMOVED lines=9> */
[----:B------:R-:W-:-:S04]  /*5a10*/  IMAD.WIDE.U32.X R4, R23, UR7, R4, P1 ;  /* 0x0000000717047c25 */ /* 0x000fc800088e0404 */
[----:B------:R-:W-:-:S07]  /*5a20*/  IMAD.MOV.U32 R6, RZ, RZ, R4 ;  /* 0x000000ffff067224 */ /* 0x000fce00078e0004 */
.L_x_91:
[----:B------:R-:W-:Y:S01]  /*5a30*/  ULDC UR4, c[0x0][0x648] ;  /* 0x0001920000047ab9 */ /* 0x000fe20000000800 */
[----:B------:R-:W-:Y:S01]  /*5a40*/  LOP3.LUT R4, R22, UR17, RZ, 0xc0, !PT ;  /* 0x0000001116047c12 */ /* 0x000fe2000f8ec0ff */
[----:B------:R-:W-:Y:S01]  /*5a50*/  ULDC UR5, c[0x0][0x610] ;  /* 0x0001840000057ab9 */ /* 0x000fe20000000800 */
[----:B------:R-:W-:Y:S01]  /*5a60*/  SHF.R.U64 R5, R6, UR4, R5 ;  /* 0x0000000406057c19 */ /* 0x000fe20008001205 */
[----:B------:R-:W-:Y:S01]  /*5a70*/  ULDC UR4, c[0x0][0x638] ;  /* 0x00018e0000047ab9 */ /* 0x000fe20000000800 */
[----:B------:R-:W-:-:S03]  /*5a80*/  LOP3.LUT R21, R21, UR16, RZ, 0xc0, !PT ;  /* 0x0000001015157c12 */ /* 0x000fc6000f8ec0ff */
[----:B------:R-:W-:Y:S02]  /*5a90*/  IMAD.MOV R7, RZ, RZ, -R5 ;  /* 0x000000ffff077224 */ /* 0x000fe400078e0a05 */
[----:B------:R-:W-:Y:S02]  /*5aa0*/  IMAD R4, R5, UR18, R4 ;  /* 0x0000001205047c24 */ /* 0x000fe4000f8e0204 */
[----:B------:R-:W-:Y:S01]  /*5ab0*/  IMAD R20, R7, UR4, R20 ;  /* 0x0000000407147c24 */ /* 0x000fe2000f8e0214 */
[----:B------:R-:W-:Y:S01]  /*5ac0*/  ULDC UR4, c[0x0][0x600] ;  /* 0x0001800000047ab9 */ /* 0x000fe20000000800 */
[----:B------:R-:W-:Y:S02]  /*5ad0*/  IMAD R15, R4, UR5, R15 ;  /* 0x00000005040f7c24 */ /* 0x000fe4000f8e020f */
[----:B------:R-:W-:Y:S02]  /*5ae0*/  IMAD R6, R20, UR4, R21 ;  /* 0x0000000414067c24 */ /* 0x000fe4000f8e0215 */
[----:B------:R-:W-:-:S03]  /*5af0*/  IMAD.MOV.U32 R4, RZ, RZ, 0x1 ;  /* 0x00000001ff047424 */ /* 0x000fc600078e00ff */
[----:B------:R-:W-:Y:S02]  /*5b00*/  SEL R20, R6, R15, !P2 ;  /* 0x0000000f06147207 */ /* 0x000fe40005000000 */
[----:B------:R-:W-:Y:S01]  /*5b10*/  SEL R21, R15, R6, !P2 ;  /* 0x000000060f157207 */ /* 0x000fe20005000000 */
[----:B------:R-:W-:-:S07]  /*5b20*/  IMAD.MOV.U32 R6, RZ, RZ, R14 ;  /* 0x000000ffff067224 */ /* 0x000fce00078e000e */
.L_x_89:
[----:B------:R-:W-:Y:S05]  /*5b30*/  BSYNC B1 ;  /* 0x0000000000017941 */ /* 0x000fea0003800000 */
.L_x_88:
[----:B------:R-:W-:-:S13]  /*5b40*/  LOP3.LUT P0, RZ, R4, 0xff, RZ, 0xc0, !PT ;  /* 0x000000ff04ff7812 */ /* 0x000fda000780c0ff */
[----:B------:R-:W-:Y:S05]  /*5b50*/  @P0 BRA `(.L_x_92) ;  /* 0xfffffff400400947 */ /* 0x000fea000383ffff */
[----:B------:R-:W-:Y:S05]  /*5b60*/  BSYNC B0 ;  /* 0x0000000000007941 */ /* 0x000fea0003800000 */
.L_x_81:
[----:B------:R-:W-:-:S03]  /*5b70*/  UMOV UR4, 0xffffffff ;  /* 0xffffffff00047882 */ /* 0x000fc60000000000 */
[----:B------:R-:W-:Y:S05]  /*5b80*/  BRA.DIV UR4, `(.L_x_93) ;  /* 0x0000000604cc7947 */ /* 0x000fea000b800000 */
[----:B------:R-:W-:-:S13]  /*5b90*/  ELECT P6, URZ, PT ;  /* 0x00000000003f782f */ /* 0x000fda00038c0000 */
.L_x_112:
[----:B------:R-:W-:Y:S04]  /*5ba0*/  BSSY B0, `(.L_x_94) ;  /* 0x0000058000007945 */ /* 0x000fe80003800000 */
[----:B------:R-:W-:Y:S05]  /*5bb0*/  @!P6 BRA `(.L_x_95) ;  /* 0x000000040058e947 */ /* 0x000fea0003800000 */
[----:B------:R-:W-:-:S04]  /*5bc0*/  LOP3.LUT R19, R19, 0x2, RZ, 0xfc, !PT ;  /* 0x0000000213137812 */ /* 0x000fc800078efcff */
[----:B------:R-:W-:-:S13]  /*5bd0*/  ISETP.NE.AND P0, PT, R19, 0x3, PT ;  /* 0x000000031300780c */ /* 0x000fda0003f05270 */
[----:B------:R-:W-:Y:S05]  /*5be0*/  @!P0 BRA `(.L_x_96) ;  /* 0x0000000000048947 */ /* 0x000fea0003800000 */
[----:B------:R-:W-:Y:S01]  /*5bf0*/  BPT.TRAP 0x1 ;  /* 0x000000040000795c */ /* 0x000fe20000300000 */
.L_x_96:
[----:B------:R-:W0:Y:S01]  /*5c00*/  S2R R5, SR_CgaCtaId ;  /* 0x0000000000057919 */ /* 0x000e220000008800 */
[----:B------:R-:W-:Y:S02]  /*5c10*/  MOV R2, 0x400 ;  /* 0x0000040000027802 */ /* 0x000fe40000000f00 */
[----:B------:R-:W-:Y:S02]  /*5c20*/  SHF.L.U32 R4, R0, 0x1f, RZ ;  /* 0x0000001f00047819 */ /* 0x000fe400000006ff */
[----:B0-----:R-:W-:-:S05]  /*5c30*/  LEA R2, R5, R2, 0x18 ;  /* 0x0000000205027211 */ /* 0x001fca00078ec0ff */
[----:B------:R-:W-:-:S04]  /*5c40*/  VIADD R2, R2, 0x48 ;  /* 0x0000004802027836 */ /* 0x000fc80000000000 */
[C---:B------:R-:W-:Y:S02]  /*5c50*/  IMAD R7, R3.reuse, 0x8, R2 ;  /* 0x0000000803077824 */ /* 0x040fe400078e0202 */
[----:B------:R-:W-:Y:S02]  /*5c60*/  VIADD R3, R3, 0x1 ;  /* 0x0000000103037836 */ /* 0x000fe40000000000 */
[----:B------:R-:W0:Y:S03]  /*5c70*/  SYNCS.PHASECHK.TRANS64.TRYWAIT P0, [R7+URZ], R4 ;  /* 0x00000004070075a7 */ /* 0x000e26000800017f */
[----:B------:R-:W-:-:S04]  /*5c80*/  ISETP.NE.AND P1, PT, R3, 0x9, PT ;  /* 0x000000090300780c */ /* 0x000fc80003f25270 */
[----:B------:R-:W-:Y:S02]  /*5c90*/  SEL R5, RZ, 0x1, P1 ;  /* 0x00000001ff057807 */ /* 0x000fe40000800000 */
[----:B------:R-:W-:Y:S02]  /*5ca0*/  SEL R3, R3, RZ, P1 ;  /* 0x000000ff03037207 */ /* 0x000fe40000800000 */
[----:B------:R-:W-:-:S03]  /*5cb0*/  LOP3.LUT R6, R0, R5, RZ, 0x3c, !PT ;  /* 0x0000000500067212 */ /* 0x000fc600078e3cff */
[----:B------:R-:W-:Y:S01]  /*5cc0*/  IMAD R8, R3, 0x8, R2 ;  /* 0x0000000803087824 */ /* 0x000fe200078e0202 */
[----:B------:R-:W-:Y:S01]  /*5cd0*/  SHF.L.U32 R5, R6, 0x1f, RZ ;  /* 0x0000001f06057819 */ /* 0x000fe200000006ff */
[----:B0-----:R-:W-:Y:S06]  /*5ce0*/  @!P0 BRA `(.L_x_97) ;  /* 0x0000000400948947 */ /* 0x001fec0003800000 */
.L_x_113:
[----:B------:R-:W1:Y:S01]  /*5cf0*/  SYNCS.PHASECHK.TRANS64.TRYWAIT P0, [R8+URZ], R5 ;  /* 0x00000005080075a7 */ /* 0x000e62000800017f */
[----:B------:R-:W-:-:S05]  /*5d00*/  VIADD R0, R3, 0x1 ;  /* 0x0000000103007836 */ /* 0x000fca0000000000 */
[----:B------:R-:W-:-:S04]  /*5d10*/  ISETP.NE.AND P1, PT, R0, 0x9, PT ;  /* 0x000000090000780c */ /* 0x000fc80003f25270 */
[----:B------:R-:W-:Y:S02]  /*5d20*/  SEL R3, RZ, 0x1, P1 ;  /* 0x00000001ff037807 */ /* 0x000fe40000800000 */
[----:B0-----:R-:W-:Y:S02]  /*5d30*/  SEL R7, R0, RZ, P1 ;  /* 0x000000ff00077207 */ /* 0x001fe40000800000 */
[----:B------:R-:W-:-:S03]  /*5d40*/  LOP3.LUT R6, R6, R3, RZ, 0x3c, !PT ;  /* 0x0000000306067212 */ /* 0x000fc600078e3cff */
[----:B------:R-:W-:Y:S01]  /*5d50*/  IMAD R9, R7, 0x8, R2 ;  /* 0x0000000807097824 */ /* 0x000fe200078e0202 */
[----:B------:R-:W-:Y:S01]  /*5d60*/  SHF.L.U32 R4, R6, 0x1f, RZ ;  /* 0x0000001f06047819 */ /* 0x000fe200000006ff */
[----:B-1----:R-:W-:Y:S06]  /*5d70*/  @!P0 BRA `(.L_x_98) ;  /* 0x0000000400848947 */ /* 0x002fec0003800000 */
.L_x_114:
[----:B------:R-:W1:Y:S01]  /*5d80*/  SYNCS.PHASECHK.TRANS64.TRYWAIT P0, [R9+URZ], R4 ;  /* 0x00000004090075a7 */ /* 0x000e62000800017f */
[----:B------:R-:W-:-:S05]  /*5d90*/  VIADD R0, R7, 0x1 ;  /* 0x0000000107007836 */ /* 0x000fca0000000000 */
[----:B------:R-:W-:-:S04]  /*5da0*/  ISETP.NE.AND P1, PT, R0, 0x9, PT ;  /* 0x000000090000780c */ /* 0x000fc80003f25270 */
[----:B------:R-:W-:Y:S02]  /*5db0*/  SEL R3, RZ, 0x1, P1 ;  /* 0x00000001ff037807 */ /* 0x000fe40000800000 */
[----:B------:R-:W-:Y:S02]  /*5dc0*/  SEL R7, R0, RZ, P1 ;  /* 0x000000ff00077207 */ /* 0x000fe40000800000 */
[----:B------:R-:W-:-:S03]  /*5dd0*/  LOP3.LUT R6, R6, R3, RZ, 0x3c, !PT ;  /* 0x0000000306067212 */ /* 0x000fc600078e3cff */
[----:B0-----:R-:W-:Y:S01]  /*5de0*/  IMAD R8, R7, 0x8, R2 ;  /* 0x0000000807087824 */ /* 0x001fe200078e0202 */
[----:B------:R-:W-:Y:S01]  /*5df0*/  SHF.L.U32 R5, R6, 0x1f, RZ ;  /* 0x0000001f06057819 */ /* 0x000fe200000006ff */
[----:B-1----:R-:W-:Y:S06]  /*5e00*/  @!P0 BRA `(.L_x_99) ;  /* 0x0000000400748947 */ /* 0x002fec0003800000 */
.L_x_115:
        /* <DEDUP_REMOVED lines=9> */
.L_x_116:
        /* <DEDUP_REMOVED lines=9> */
.L_x_117:
        /* <DEDUP_REMOVED lines=9> */
.L_x_118:
[----:B------:R-:W1:Y:S01]  /*5fc0*/  SYNCS.PHASECHK.TRANS64.TRYWAIT P0, [R9+URZ], R4 ;  /* 0x00000004090075a7 */ /* 0x000e62000800017f */
[----:B------:R-:W-:-:S05]  /*5fd0*/  VIADD R0, R7, 0x1 ;  /* 0x0000000107007836 */ /* 0x000fca0000000000 */
[----:B------:R-:W-:-:S04]  /*5fe0*/  ISETP.NE.AND P1, PT, R0, 0x9, PT ;  /* 0x000000090000780c */ /* 0x000fc80003f25270 */
[----:B------:R-:W-:Y:S02]  /*5ff0*/  SEL R3, RZ, 0x1, P1 ;  /* 0x00000001ff037807 */ /* 0x000fe40000800000 */
[----:B------:R-:W-:Y:S02]  /*6000*/  SEL R7, R0, RZ, P1 ;  /* 0x000000ff00077207 */ /* 0x000fe40000800000 */
[----:B------:R-:W-:-:S03]  /*6010*/  LOP3.LUT R11, R6, R3, RZ, 0x3c, !PT ;  /* 0x00000003060b7212 */ /* 0x000fc600078e3cff */
[----:B------:R-:W-:Y:S01]  /*6020*/  IMAD R6, R7, 0x8, R2 ;  /* 0x0000000807067824 */ /* 0x000fe200078e0202 */
[----:B0-----:R-:W-:Y:S01]  /*6030*/  SHF.L.U32 R5, R11, 0x1f, RZ ;  /* 0x0000001f0b057819 */ /* 0x001fe200000006ff */
[----:B-1----:R-:W-:Y:S06]  /*6040*/  @!P0 BRA `(.L_x_103) ;  /* 0x0000000400348947 */ /* 0x002fec0003800000 */
.L_x_119:
[----:B------:R-:W1:Y:S01]  /*6050*/  SYNCS.PHASECHK.TRANS64.TRYWAIT P0, [R6+URZ], R5 ;  /* 0x00000005060075a7 */ /* 0x000e62000800017f */
[----:B------:R-:W-:-:S05]  /*6060*/  VIADD R0, R7, 0x1 ;  /* 0x0000000107007836 */ /* 0x000fca0000000000 */
[----:B------:R-:W-:-:S04]  /*6070*/  ISETP.NE.AND P1, PT, R0, 0x9, PT ;  /* 0x000000090000780c */ /* 0x000fc80003f25270 */
[----:B0-----:R-:W-:Y:S02]  /*6080*/  SEL R4, RZ, 0x1, P1 ;  /* 0x00000001ff047807 */ /* 0x001fe40000800000 */
[----:B------:R-:W-:Y:S02]  /*6090*/  SEL R3, R0, RZ, P1 ;  /* 0x000000ff00037207 */ /* 0x000fe40000800000 */
[----:B------:R-:W-:Y:S01]  /*60a0*/  LOP3.LUT R0, R11, R4, RZ, 0x3c, !PT ;  /* 0x000000040b007212 */ /* 0x000fe200078e3cff */
[----:B-1----:R-:W-:Y:S06]  /*60b0*/  @!P0 BRA `(.L_x_104) ;  /* 0x00000004002c8947 */ /* 0x002fec0003800000 */
.L_x_120:
[----:B------:R-:W-:Y:S01]  /*60c0*/  IMAD R3, R3, 0x8, R2 ;  /* 0x0000000803037824 */ /* 0x000fe200078e0202 */
[----:B------:R-:W-:-:S07]  /*60d0*/  SHF.L.U32 R0, R0, 0x1f, RZ ;  /* 0x0000001f00007819 */ /* 0x000fce00000006ff */
.L_x_105:
[----:B-1----:R1:W2:Y:S02]  /*60e0*/  SYNCS.PHASECHK.TRANS64.TRYWAIT P0, [R3+URZ], R0 ;  /* 0x00000000030075a7 */ /* 0x0022a4000800017f */
[----:B--2---:R-:W-:Y:S05]  /*60f0*/  @!P0 NANOSLEEP.SYNCS 0x989680 ;  /* 0x009896800000895d */ /* 0x004fea0003900000 */
[----:B------:R-:W2:Y:S02]  /*6100*/  @!P0 SYNCS.PHASECHK.TRANS64 P0, [R3+URZ], R0 ;  /* 0x00000000030085a7 */ /* 0x000ea4000800007f */
[----:B--2---:R-:W-:Y:S05]  /*6110*/  @!P0 BRA `(.L_x_105) ;  /* 0xfffffffc00f08947 */ /* 0x004fea000383ffff */
.L_x_95:
[----:B------:R-:W-:Y:S05]  /*6120*/  BSYNC B0 ;  /* 0x0000000000007941 */ /* 0x000fea0003800000 */
.L_x_94:
[----:B------:R-:W-:Y:S05]  /*6130*/  EXIT ;  /* 0x000000000000794d */ /* 0x000fea0003800000 */
.L_x_22:
[----:B---3--:R3:W4:Y:S02]  /*6140*/  SYNCS.PHASECHK.TRANS64.TRYWAIT P1, [R3+URZ], R0 ;  /* 0x00000000030075a7 */ /* 0x008724000802017f */
[----:B----4-:R-:W-:Y:S05]  /*6150*/  @!P1 NANOSLEEP.SYNCS 0x989680 ;  /* 0x009896800000995d */ /* 0x010fea0003900000 */
[----:B------:R-:W4:Y:S02]  /*6160*/  @!P1 SYNCS.PHASECHK.TRANS64 P1, [R3+URZ], R0 ;  /* 0x00000000030095a7 */ /* 0x000f24000802007f */
[----:B----4-:R-:W-:Y:S05]  /*6170*/  @!P1 BRA `(.L_x_22) ;  /* 0xfffffffc00f09947 */ /* 0x010fea000383ffff */
[----:B------:R-:W-:Y:S05]  /*6180*/  BRA `(.L_x_21) ;  /* 0xffffffb400047947 */ /* 0x000fea000383ffff */
.L_x_27:
[----:B-1----:R-:W-:-:S04]  /*6190*/  IMAD.U32 R5, RZ, RZ, UR7 ;  /* 0x00000007ff057e24 */ /* 0x002fc8000f8e00ff */
[----:B------:R1:W2:Y:S03]  /*61a0*/  SYNCS.PHASECHK.TRANS64.TRYWAIT P1, [R5+URZ], R4 ;  /* 0x00000004050075a7 */ /* 0x0002a6000802017f */
[----:B--2---:R-:W-:Y:S05]  /*61b0*/  @!P1 NANOSLEEP.SYNCS 0x989680 ;  /* 0x009896800000995d */ /* 0x004fea0003900000 */
[----:B------:R-:W2:Y:S02]  /*61c0*/  @!P1 SYNCS.PHASECHK.TRANS64 P1, [R5+URZ], R4 ;  /* 0x00000004050095a7 */ /* 0x000ea4000802007f */
[----:B--2---:R-:W-:Y:S05]  /*61d0*/  @!P1 BRA `(.L_x_27) ;  /* 0xfffffffc00ec9947 */ /* 0x004fea000383ffff */
[----:B------:R-:W-:Y:S05]  /*61e0*/  BRA `(.L_x_26) ;  /* 0xffffffb8000c7947 */ /* 0x000fea000383ffff */
.L_x_82:
[----:B------:R-:W-:Y:S01]  /*61f0*/  BSSY B1, `(.L_x_106) ;  /* 0x0000006000017945 */ /* 0x000fe20003800000 */
[----:B------:R-:W-:-:S07]  /*6200*/  IMAD.MOV.U32 R15, RZ, RZ, -0x1 ;  /* 0xffffffffff0f7424 */ /* 0x000fce00078e00ff */
[----:B------:R-:W-:Y:S05]  /*6210*/  WARPSYNC.COLLECTIVE R15, `(.L_x_107) ;  /* 0x000000000f0c7348 */ /* 0x000fea0003c00000 */
[----:B------:R-:W-:Y:S02]  /*6220*/  ELECT P6, UR62, PT ;  /* 0x00000000003e782f */ /* 0x000fe400038c0000 */
[----:B------:R-:W-:Y:S01]  /*6230*/  MOV R14, UR62 ;  /* 0x0000003e000e7c02 */ /* 0x000fe20008000f00 */
[----:B------:R-:W-:Y:S10]  /*6240*/  ENDCOLLECTIVE ;  /* 0x000000000000791b */ /* 0x000ff40003800000 */
.L_x_107:
[----:B------:R-:W-:Y:S05]  /*6250*/  BSYNC B1 ;  /* 0x0000000000017941 */ /* 0x000fea0003800000 */
.L_x_106:
[----:B------:R-:W-:Y:S05]  /*6260*/  BRA `(.L_x_108) ;  /* 0xffffffec00887947 */ /* 0x000fea000383ffff */
.L_x_85:
[----:B-1----:R1:W2:Y:S02]  /*6270*/  SYNCS.PHASECHK.TRANS64.TRYWAIT P0, [R23+URZ+0x48], R14 ;  /* 0x0000480e170075a7 */ /* 0x0022a4000800017f */
[----:B--2---:R-:W-:Y:S05]  /*6280*/  @!P0 NANOSLEEP.SYNCS 0x989680 ;  /* 0x009896800000895d */ /* 0x004fea0003900000 */
[----:B------:R-:W2:Y:S02]  /*6290*/  @!P0 SYNCS.PHASECHK.TRANS64 P0, [R23+URZ+0x48], R14 ;  /* 0x0000480e170085a7 */ /* 0x000ea4000800007f */
[----:B--2---:R-:W-:Y:S05]  /*62a0*/  @!P0 BRA `(.L_x_85) ;  /* 0xfffffffc00f08947 */ /* 0x004fea000383ffff */
[----:B------:R-:W-:Y:S05]  /*62b0*/  BRA `(.L_x_109) ;  /* 0xffffffec00c07947 */ /* 0x000fea000383ffff */
.L_x_93:
[----:B------:R-:W-:Y:S01]  /*62c0*/  BSSY B0, `(.L_x_110) ;  /* 0x0000006000007945 */ /* 0x000fe20003800000 */
[----:B------:R-:W-:-:S07]  /*62d0*/  IMAD.MOV.U32 R15, RZ, RZ, -0x1 ;  /* 0xffffffffff0f7424 */ /* 0x000fce00078e00ff */
[----:B------:R-:W-:Y:S05]  /*62e0*/  WARPSYNC.COLLECTIVE R15, `(.L_x_111) ;  /* 0x000000000f0c7348 */ /* 0x000fea0003c00000 */
[----:B------:R-:W-:Y:S02]  /*62f0*/  ELECT P6, UR62, PT ;  /* 0x00000000003e782f */ /* 0x000fe400038c0000 */
[----:B------:R-:W-:Y:S01]  /*6300*/  MOV R14, UR62 ;  /* 0x0000003e000e7c02 */ /* 0x000fe20008000f00 */
[----:B------:R-:W-:Y:S10]  /*6310*/  ENDCOLLECTIVE ;  /* 0x000000000000791b */ /* 0x000ff40003800000 */
.L_x_111:
[----:B------:R-:W-:Y:S05]  /*6320*/  BSYNC B0 ;  /* 0x0000000000007941 */ /* 0x000fea0003800000 */
.L_x_110:
[----:B------:R-:W-:Y:S05]  /*6330*/  BRA `(.L_x_112) ;  /* 0xfffffff800187947 */ /* 0x000fea000383ffff */
.L_x_97:
[----:B0-----:R0:W1:Y:S02]  /*6340*/  SYNCS.PHASECHK.TRANS64.TRYWAIT P0, [R7+URZ], R4 ;  /* 0x00000004070075a7 */ /* 0x001064000800017f */
[----:B-1----:R-:W-:Y:S05]  /*6350*/  @!P0 NANOSLEEP.SYNCS 0x989680 ;  /* 0x009896800000895d */ /* 0x002fea0003900000 */
[----:B------:R-:W1:Y:S02]  /*6360*/  @!P0 SYNCS.PHASECHK.TRANS64 P0, [R7+URZ], R4 ;  /* 0x00000004070085a7 */ /* 0x000e64000800007f */
[----:B-1----:R-:W-:Y:S05]  /*6370*/  @!P0 BRA `(.L_x_97) ;  /* 0xfffffffc00f08947 */ /* 0x002fea000383ffff */
[----:B------:R-:W-:Y:S05]  /*6380*/  BRA `(.L_x_113) ;  /* 0xfffffff800587947 */ /* 0x000fea000383ffff */
.L_x_98:
[----:B0-----:R0:W1:Y:S02]  /*6390*/  SYNCS.PHASECHK.TRANS64.TRYWAIT P0, [R8+URZ], R5 ;  /* 0x00000005080075a7 */ /* 0x001064000800017f */
[----:B-1----:R-:W-:Y:S05]  /*63a0*/  @!P0 NANOSLEEP.SYNCS 0x989680 ;  /* 0x009896800000895d */ /* 0x002fea0003900000 */
[----:B------:R-:W1:Y:S02]  /*63b0*/  @!P0 SYNCS.PHASECHK.TRANS64 P0, [R8+URZ], R5 ;  /* 0x00000005080085a7 */ /* 0x000e64000800007f */
[----:B-1----:R-:W-:Y:S05]  /*63c0*/  @!P0 BRA `(.L_x_98) ;  /* 0xfffffffc00f08947 */ /* 0x002fea000383ffff */
[----:B------:R-:W-:Y:S05]  /*63d0*/  BRA `(.L_x_114) ;  /* 0xfffffff800687947 */ /* 0x000fea000383ffff */
.L_x_99:
[----:B0-----:R0:W1:Y:S02]  /*63e0*/  SYNCS.PHASECHK.TRANS64.TRYWAIT P0, [R9+URZ], R4 ;  /* 0x00000004090075a7 */ /* 0x001064000800017f */
[----:B-1----:R-:W-:Y:S05]  /*63f0*/  @!P0 NANOSLEEP.SYNCS 0x989680 ;  /* 0x009896800000895d */ /* 0x002fea0003900000 */
[----:B------:R-:W1:Y:S02]  /*6400*/  @!P0 SYNCS.PHASECHK.TRANS64 P0, [R9+URZ], R4 ;  /* 0x00000004090085a7 */ /* 0x000e64000800007f */
[----:B-1----:R-:W-:Y:S05]  /*6410*/  @!P0 BRA `(.L_x_99) ;  /* 0xfffffffc00f08947 */ /* 0x002fea000383ffff */
[----:B------:R-:W-:Y:S05]  /*6420*/  BRA `(.L_x_115) ;  /* 0xfffffff800787947 */ /* 0x000fea000383ffff */
.L_x_100:
[----:B0-----:R0:W1:Y:S02]  /*6430*/  SYNCS.PHASECHK.TRANS64.TRYWAIT P0, [R8+URZ], R5 ;  /* 0x00000005080075a7 */ /* 0x001064000800017f */
[----:B-1----:R-:W-:Y:S05]  /*6440*/  @!P0 NANOSLEEP.SYNCS 0x989680 ;  /* 0x009896800000895d */ /* 0x002fea0003900000 */
[----:B------:R-:W1:Y:S02]  /*6450*/  @!P0 SYNCS.PHASECHK.TRANS64 P0, [R8+URZ], R5 ;  /* 0x00000005080085a7 */ /* 0x000e64000800007f */
[----:B-1----:R-:W-:Y:S05]  /*6460*/  @!P0 BRA `(.L_x_100) ;  /* 0xfffffffc00f08947 */ /* 0x002fea000383ffff */
[----:B------:R-:W-:Y:S05]  /*6470*/  BRA `(.L_x_116) ;  /* 0xfffffff800887947 */ /* 0x000fea000383ffff */
.L_x_101:
[----:B0-----:R0:W1:Y:S02]  /*6480*/  SYNCS.PHASECHK.TRANS64.TRYWAIT P0, [R9+URZ], R4 ;  /* 0x00000004090075a7 */ /* 0x001064000800017f */
[----:B-1----:R-:W-:Y:S05]  /*6490*/  @!P0 NANOSLEEP.SYNCS 0x989680 ;  /* 0x009896800000895d */ /* 0x002fea0003900000 */
[----:B------:R-:W1:Y:S02]  /*64a0*/  @!P0 SYNCS.PHASECHK.TRANS64 P0, [R9+URZ], R4 ;  /* 0x00000004090085a7 */ /* 0x000e64000800007f */
[----:B-1----:R-:W-:Y:S05]  /*64b0*/  @!P0 BRA `(.L_x_101) ;  /* 0xfffffffc00f08947 */ /* 0x002fea000383ffff */
[----:B------:R-:W-:Y:S05]  /*64c0*/  BRA `(.L_x_117) ;  /* 0xfffffff800987947 */ /* 0x000fea000383ffff */
.L_x_102:
[----:B0-----:R0:W1:Y:S02]  /*64d0*/  SYNCS.PHASECHK.TRANS64.TRYWAIT P0, [R8+URZ], R5 ;  /* 0x00000005080075a7 */ /* 0x001064000800017f */
[----:B-1----:R-:W-:Y:S05]  /*64e0*/  @!P0 NANOSLEEP.SYNCS 0x989680 ;  /* 0x009896800000895d */ /* 0x002fea0003900000 */
[----:B------:R-:W1:Y:S02]  /*64f0*/  @!P0 SYNCS.PHASECHK.TRANS64 P0, [R8+URZ], R5 ;  /* 0x00000005080085a7 */ /* 0x000e64000800007f */
[----:B-1----:R-:W-:Y:S05]  /*6500*/  @!P0 BRA `(.L_x_102) ;  /* 0xfffffffc00f08947 */ /* 0x002fea000383ffff */
[----:B------:R-:W-:Y:S05]  /*6510*/  BRA `(.L_x_118) ;  /* 0xfffffff800a87947 */ /* 0x000fea000383ffff */
.L_x_103:
[----:B0-----:R0:W1:Y:S02]  /*6520*/  SYNCS.PHASECHK.TRANS64.TRYWAIT P0, [R9+URZ], R4 ;  /* 0x00000004090075a7 */ /* 0x001064000800017f */
[----:B-1----:R-:W-:Y:S05]  /*6530*/  @!P0 NANOSLEEP.SYNCS 0x989680 ;  /* 0x009896800000895d */ /* 0x002fea0003900000 */
[----:B------:R-:W1:Y:S02]  /*6540*/  @!P0 SYNCS.PHASECHK.TRANS64 P0, [R9+URZ], R4 ;  /* 0x00000004090085a7 */ /* 0x000e64000800007f */
[----:B-1----:R-:W-:Y:S05]  /*6550*/  @!P0 BRA `(.L_x_103) ;  /* 0xfffffffc00f08947 */ /* 0x002fea000383ffff */
[----:B------:R-:W-:Y:S05]  /*6560*/  BRA `(.L_x_119) ;  /* 0xfffffff800b87947 */ /* 0x000fea000383ffff */
.L_x_104:
[----:B0-----:R0:W1:Y:S02]  /*6570*/  SYNCS.PHASECHK.TRANS64.TRYWAIT P0, [R6+URZ], R5 ;  /* 0x00000005060075a7 */ /* 0x001064000800017f */
[----:B-1----:R-:W-:Y:S05]  /*6580*/  @!P0 NANOSLEEP.SYNCS 0x989680 ;  /* 0x009896800000895d */ /* 0x002fea0003900000 */
[----:B------:R-:W1:Y:S02]  /*6590*/  @!P0 SYNCS.PHASECHK.TRANS64 P0, [R6+URZ], R5 ;  /* 0x00000005060085a7 */ /* 0x000e64000800007f */
[----:B-1----:R-:W-:Y:S05]  /*65a0*/  @!P0 BRA `(.L_x_104) ;  /* 0xfffffffc00f08947 */ /* 0x002fea000383ffff */
[----:B------:R-:W-:Y:S05]  /*65b0*/  BRA `(.L_x_120) ;  /* 0xfffffff800c07947 */ /* 0x000fea000383ffff */
.L_x_121:
[----:B------:R-:W-:-:S00]  /*65c0*/  BRA `(.L_x_121) ;  /* 0xfffffffc00fc7947 */ /* 0x000fc0000383ffff */
[----:B------:R-:W-:-:S00]  /*65d0*/  NOP ;  /* 0x0000000000007918 */ /* 0x000fc00000000000 */
        /* <DEDUP_REMOVED lines=10> */
.L_x_122:


//--------------------- .nv.global.init           --------------------------
	.section	.nv.global.init,"aw",@progbits
.nv.global.init:
	.type		$str$22,@object
	.size		$str$22,($str$23 - $str$22)
$str$22:
        /*0000*/ 	.byte	0x6b, 0x5f, 0x74, 0x69, 0x6c, 0x65, 0x5f, 0x63, 0x6f, 0x75, 0x6e, 0x74, 0x20, 0x3e, 0x3d, 0x20
        /*0010*/ 	.byte	0x31, 0x00
	.type		$str$23,@object
	.size		$str$23,(__unnamed_1 - $str$23)
$str$23:
        /*0012*/ 	.byte	0x2f, 0x74, 0x6d, 0x70, 0x2f, 0x63, 0x75, 0x74, 0x6c, 0x61, 0x73, 0x73, 0x5f, 0x73, 0x77, 0x65
        /*0022*/ 	.byte	0x65, 0x70, 0x5f, 0x73, 0x72, 0x63, 0x2f, 0x69, 0x6e, 0x63, 0x6c, 0x75, 0x64, 0x65, 0x2f, 0x63
        /*0032*/ 	.byte	0x75, 0x74, 0x6c, 0x61, 0x73, 0x73, 0x2f, 0x67, 0x65, 0x6d, 0x6d, 0x2f, 0x63, 0x6f, 0x6c, 0x6c
        /*0042*/ 	.byte	0x65, 0x63, 0x74, 0x69, 0x76, 0x65, 0x2f, 0x73, 0x6d, 0x39, 0x30, 0x5f, 0x6d, 0x6d, 0x61, 0x5f
        /*0052*/ 	.byte	0x74, 0x6d, 0x61, 0x5f, 0x67, 0x6d, 0x6d, 0x61, 0x5f, 0x73, 0x73, 0x5f, 0x77, 0x61, 0x72, 0x70
        /*0062*/ 	.byte	0x73, 0x70, 0x65, 0x63, 0x69, 0x61, 0x6c, 0x69, 0x7a, 0x65, 0x64, 0x2e, 0x68, 0x70, 0x70, 0x00
	.type		__unnamed_1,@object
	.size		__unnamed_1,(.L_0 - __unnamed_1)
__unnamed_1:
        /*0072*/ 	.byte	0x76, 0x6f, 0x69, 0x64, 0x20, 0x63, 0x75, 0x74, 0x6c, 0x61, 0x73, 0x73, 0x3a, 0x3a, 0x67, 0x65
        /* <DEDUP_REMOVED lines=180> */
        /*0bc2*/ 	.byte	0x3a, 0x3a, 0x69, 0x64, 0x65, 0x6e, 0x74, 0x69, 0x74, 0x79, 0x5d, 0x00
.L_0:


//--------------------- .nv.shared._ZN7cutlass13device_kernelINS_4gemm6kernel13GemmUniversalIN4cute5tupleIJiiiiEEENS1_10collective13CollectiveMmaINS1_34MainloopSm90TmaGmmaWarpSpecializedILi9ENS5_IJNS4_1CILi2EEENSA_ILi1EEESC_EEENS1_35KernelTmaWarpSpecializedCooperativeEEENS5_IJNSA_ILi384EEENSA_ILi16EEENSA_ILi32EEEEEENS_10bfloat16_tENS5_IJlSC_lEEESK_SL_NS4_8TiledMMAINS4_8MMA_AtomIJNS4_4SM904GMMA27MMA_64x16x16_F32BF16BF16_SSILNSP_5MajorE0ELSR_0ELNSP_7ScaleInE1ELSS_1EEEEEENS4_6LayoutISD_NS5_IJSC_NSA_ILi0EEESW_EEEEENS5_IJNS4_10UnderscoreESZ_SZ_EEEEENS4_13SM90_TMA_LOADENS4_14ComposedLayoutINS4_7SwizzleILi2ELi4ELi3EEENS4_18smem_ptr_flag_bitsILi16EEENSV_INS5_IJNSA_ILi8EEESI_EEENS5_IJSI_SC_EEEEEEEvNS4_8identityENS4_23SM90_TMA_LOAD_MULTICASTES1C_vS1D_EENS_8epilogue10collective6detail29Sm90TmaWarpSpecializedAdapterINS1H_15DefaultEpilogueISK_SL_SL_NS1G_6thread17LinearCombinationISK_Li1EffLNS1L_9ScaleType4KindE0ELNS_15FloatRoundStyleE2ESK_EENS1_15EpilogueDefaultEEEEEvvEEEEvNT_6ParamsE --------------------------
	.section	.nv.shared._ZN7cutlass13device_kernelINS_4gemm6kernel13GemmUniversalIN4cute5tupleIJiiiiEEENS1_10collective13CollectiveMmaINS1_34MainloopSm90TmaGmmaWarpSpecializedILi9ENS5_IJNS4_1CILi2EEENSA_ILi1EEESC_EEENS1_35KernelTmaWarpSpecializedCooperativeEEENS5_IJNSA_ILi384EEENSA_ILi16EEENSA_ILi32EEEEEENS_10bfloat16_tENS5_IJlSC_lEEESK_SL_NS4_8TiledMMAINS4_8MMA_AtomIJNS4_4SM904GMMA27MMA_64x16x16_F32BF16BF16_SSILNSP_5MajorE0ELSR_0ELNSP_7ScaleInE1ELSS_1EEEEEENS4_6LayoutISD_NS5_IJSC_NSA_ILi0EEESW_EEEEENS5_IJNS4_10UnderscoreESZ_SZ_EEEEENS4_13SM90_TMA_LOADENS4_14ComposedLayoutINS4_7SwizzleILi2ELi4ELi3EEENS4_18smem_ptr_flag_bitsILi16EEENSV_INS5_IJNSA_ILi8EEESI_EEENS5_IJSI_SC_EEEEEEEvNS4_8identityENS4_23SM90_TMA_LOAD_MULTICASTES1C_vS1D_EENS_8epilogue10collective6detail29Sm90TmaWarpSpecializedAdapterINS1H_15DefaultEpilogueISK_SL_SL_NS1G_6thread17LinearCombinationISK_Li1EffLNS1L_9ScaleType4KindE0ELNS_15FloatRoundStyleE2ESK_EENS1_15EpilogueDefaultEEEEEvvEEEEvNT_6ParamsE,"aw",@nobits
	.sectionflags	@""
	.align	16
	.zero		1024


//--------------------- .nv.shared.reserved.0     --------------------------
	.section	.nv.shared.reserved.0,"aw",@nobits
	.weak		__nv_reservedSMEM_offset_0_alias
	.size		__nv_reservedSMEM_offset_0_alias, 0, 0
	.other		__nv_reservedSMEM_offset_0_alias,@"STO_CUDA_RESERVED_SHARED STV_DEFAULT"
__nv_reservedSMEM_offset_0_alias:
	.zero		0


//--------------------- .nv.global                --------------------------
	.section	.nv.global,"aw",@nobits
.nv.global:
	.type		_ZN39_INTERNAL_b7841b79_4_k_cu_1796ef5f_91564cute1_E,@object
	.size		_ZN39_INTERNAL_b7841b79_4_k_cu_1796ef5f_91564cute1_E,(_ZN39_INTERNAL_b7841b79_4_k_cu_1796ef5f_91564cuda3std3__45__cpo6cbeginE - _ZN39_INTERNAL_b7841b79_4_k_cu_1796ef5f_91564cute1_E)
_ZN39_INTERNAL_b7841b79_4_k_cu_1796ef5f_91564cute1_E:
	.zero		1
	.type		_ZN39_INTERNAL_b7841b79_4_k_cu_1796ef5f_91564cuda3std3__45__cpo6cbeginE,@object
	.size		_ZN39_INTERNAL_b7841b79_4_k_cu_1796ef5f_91564cuda3std3__45__cpo6cbeginE,(_ZN39_INTERNAL_b7841b79_4_k_cu_1796ef5f_91564cuda3std3__48in_placeE - _ZN39_INTERNAL_b7841b79_4_k_cu_1796ef5f_91564cuda3std3__45__cpo6cbeginE)
_ZN39_INTERNAL_b7841b79_4_k_cu_1796ef5f_91564cuda3std3__45__cpo6cbeginE:
	.zero		1
	.type		_ZN39_INTERNAL_b7841b79_4_k_cu_1796ef5f_91564cuda3std3__48in_placeE,@object
	.size		_ZN39_INTERNAL_b7841b79_4_k_cu_1796ef5f_91564cuda3std3__48in_placeE,(_ZN39_INTERNAL_b7841b79_4_k_cu_1796ef5f_91564cuda3std6ranges3__45__cpo9iter_moveE - _ZN39_INTERNAL_b7841b79_4_k_cu_1796ef5f_91564cuda3std3__48in_placeE)
_ZN39_INTERNAL_b7841b79_4_k_cu_1796ef5f_91564cuda3std3__48in_placeE:
	.zero		1
	.type		_ZN39_INTERNAL_b7841b79_4_k_cu_1796ef5f_91564cuda3std6ranges3__45__cpo9iter_moveE,@object
	.size		_ZN39_INTERNAL_b7841b79_4_k_cu_1796ef5f_91564cuda3std6ranges3__45__cpo9iter_moveE,(_ZN39_INTERNAL_b7841b79_4_k_cu_1796ef5f_91564cuda3std3__45__cpo5beginE - _ZN39_INTERNAL_b7841b79_4_k_cu_1796ef5f_91564cuda3std6ranges3__45__cpo9iter_moveE)
_ZN39_INTERNAL_b7841b79_4_k_cu_1796ef5f_91564cuda3std6ranges3__45__cpo9iter_moveE:
	.zero		1
	.type		_ZN39_INTERNAL_b7841b79_4_k_cu_1796ef5f_91564cuda3std3__45__cpo5beginE,@object
	.size		_ZN39_INTERNAL_b7841b79_4_k_cu_1796ef5f_91564cuda3std3__45__cpo5beginE,(_ZN39_INTERNAL_b7841b79_4_k_cu_1796ef5f_91564cuda3std3__441_GLOBAL__N__b7841b79_4_k_cu_1796ef5f_91566ignoreE - _ZN39_INTERNAL_b7841b79_4_k_cu_1796ef5f_91564cuda3std3__45__cpo5beginE)
_ZN39_INTERNAL_b7841b79_4_k_cu_1796ef5f_91564cuda3std3__45__cpo5beginE:
	.zero		1
	.type		_ZN39_INTERNAL_b7841b79_4_k_cu_1796ef5f_91564cuda3std3__441_GLOBAL__N__b7841b79_4_k_cu_1796ef5f_91566ignoreE,@object
	.size		_ZN39_INTERNAL_b7841b79_4_k_cu_1796ef5f_91564cuda3std3__441_GLOBAL__N__b7841b79_4_k_cu_1796ef5f_91566ignoreE,(_ZN39_INTERNAL_b7841b79_4_k_cu_1796ef5f_91564cute7productE - _ZN39_INTERNAL_b7841b79_4_k_cu_1796ef5f_91564cuda3std3__441_GLOBAL__N__b7841b79_4_k_cu_1796ef5f_91566ignoreE)
_ZN39_INTERNAL_b7841b79_4_k_cu_1796ef5f_91564cuda3std3__441_GLOBAL__N__b7841b79_4_k_cu_1796ef5f_91566ignoreE:
	.zero		1
	.type		_ZN39_INTERNAL_b7841b79_4_k_cu_1796ef5f_91564cute7productE,@object
	.size		_ZN39_INTERNAL_b7841b79_4_k_cu_1796ef5f_91564cute7productE,(_ZN39_INTERNAL_b7841b79_4_k_cu_1796ef5f_91564cuda3std3__45__cpo3endE - _ZN39_INTERNAL_b7841b79_4_k_cu_1796ef5f_91564cute7productE)
_ZN39_INTERNAL_b7841b79_4_k_cu_1796ef5f_91564cute7productE:
	.zero		1
	.type		_ZN39_INTERNAL_b7841b79_4_k_cu_1796ef5f_91564cuda3std3__45__cpo3endE,@object
	.size		_ZN39_INTERNAL_b7841b79_4_k_cu_1796ef5f_91564cuda3std3__45__cpo3endE,(_ZN39_INTERNAL_b7841b79_4_k_cu_1796ef5f_91564cuda3std3__419piecewise_constructE - _ZN39_INTERNAL_b7841b79_4_k_cu_1796ef5f_91564cuda3std3__45__cpo3endE)
_ZN39_INTERNAL_b7841b79_4_k_cu_1796ef5f_91564cuda3std3__45__cpo3endE:
	.zero		1
	.type		_ZN39_INTERNAL_b7841b79_4_k_cu_1796ef5f_91564cuda3std3__419piecewise_constructE,@object
	.size		_ZN39_INTERNAL_b7841b79_4_k_cu_1796ef5f_91564cuda3std3__419piecewise_constructE,(_ZN39_INTERNAL_b7841b79_4_k_cu_1796ef5f_91564cuda3std3__45__cpo4cendE - _ZN39_INTERNAL_b7841b79_4_k_cu_1796ef5f_91564cuda3std3__419piecewise_constructE)
_ZN39_INTERNAL_b7841b79_4_k_cu_1796ef5f_91564cuda3std3__419piecewise_constructE:
	.zero		1
	.type		_ZN39_INTERNAL_b7841b79_4_k_cu_1796ef5f_91564cuda3std3__45__cpo4cendE,@object
	.size		_ZN39_INTERNAL_b7841b79_4_k_cu_1796ef5f_91564cuda3std3__45__cpo4cendE,(_ZN39_INTERNAL_b7841b79_4_k_cu_1796ef5f_91564cuda3std6ranges3__45__cpo4swapE - _ZN39_INTERNAL_b7841b79_4_k_cu_1796ef5f_91564cuda3std3__45__cpo4cendE)
_ZN39_INTERNAL_b7841b79_4_k_cu_1796ef5f_91564cuda3std3__45__cpo4cendE:
	.zero		1
	.type		_ZN39_INTERNAL_b7841b79_4_k_cu_1796ef5f_91564cuda3std6ranges3__45__cpo4swapE,@object
	.size		_ZN39_INTERNAL_b7841b79_4_k_cu_1796ef5f_91564cuda3std6ranges3__45__cpo4swapE,(.L_8 - _ZN39_INTERNAL_b7841b79_4_k_cu_1796ef5f_91564cuda3std6ranges3__45__cpo4swapE)
_ZN39_INTERNAL_b7841b79_4_k_cu_1796ef5f_91564cuda3std6ranges3__45__cpo4swapE:
	.zero		1
.L_8:


//--------------------- .nv.constant0._ZN7cutlass13device_kernelINS_4gemm6kernel13GemmUniversalIN4cute5tupleIJiiiiEEENS1_10collective13CollectiveMmaINS1_34MainloopSm90TmaGmmaWarpSpecializedILi9ENS5_IJNS4_1CILi2EEENSA_ILi1EEESC_EEENS1_35KernelTmaWarpSpecializedCooperativeEEENS5_IJNSA_ILi384EEENSA_ILi16EEENSA_ILi32EEEEEENS_10bfloat16_tENS5_IJlSC_lEEESK_SL_NS4_8TiledMMAINS4_8MMA_AtomIJNS4_4SM904GMMA27MMA_64x16x16_F32BF16BF16_SSILNSP_5MajorE0ELSR_0ELNSP_7ScaleInE1ELSS_1EEEEEENS4_6LayoutISD_NS5_IJSC_NSA_ILi0EEESW_EEEEENS5_IJNS4_10UnderscoreESZ_SZ_EEEEENS4_13SM90_TMA_LOADENS4_14ComposedLayoutINS4_7SwizzleILi2ELi4ELi3EEENS4_18smem_ptr_flag_bitsILi16EEENSV_INS5_IJNSA_ILi8EEESI_EEENS5_IJSI_SC_EEEEEEEvNS4_8identityENS4_23SM90_TMA_LOAD_MULTICASTES1C_vS1D_EENS_8epilogue10collective6detail29Sm90TmaWarpSpecializedAdapterINS1H_15DefaultEpilogueISK_SL_SL_NS1G_6thread17LinearCombinationISK_Li1EffLNS1L_9ScaleType4KindE0ELNS_15FloatRoundStyleE2ESK_EENS1_15EpilogueDefaultEEEEEvvEEEEvNT_6ParamsE --------------------------
	.section	.nv.constant0._ZN7cutlass13device_kernelINS_4gemm6kernel13GemmUniversalIN4cute5tupleIJiiiiEEENS1_10collective13CollectiveMmaINS1_34MainloopSm90TmaGmmaWarpSpecializedILi9ENS5_IJNS4_1CILi2EEENSA_ILi1EEESC_EEENS1_35KernelTmaWarpSpecializedCooperativeEEENS5_IJNSA_ILi384EEENSA_ILi16EEENSA_ILi32EEEEEENS_10bfloat16_tENS5_IJlSC_lEEESK_SL_NS4_8TiledMMAINS4_8MMA_AtomIJNS4_4SM904GMMA27MMA_64x16x16_F32BF16BF16_SSILNSP_5MajorE0ELSR_0ELNSP_7ScaleInE1ELSS_1EEEEEENS4_6LayoutISD_NS5_IJSC_NSA_ILi0EEESW_EEEEENS5_IJNS4_10UnderscoreESZ_SZ_EEEEENS4_13SM90_TMA_LOADENS4_14ComposedLayoutINS4_7SwizzleILi2ELi4ELi3EEENS4_18smem_ptr_flag_bitsILi16EEENSV_INS5_IJNSA_ILi8EEESI_EEENS5_IJSI_SC_EEEEEEEvNS4_8identityENS4_23SM90_TMA_LOAD_MULTICASTES1C_vS1D_EENS_8epilogue10collective6detail29Sm90TmaWarpSpecializedAdapterINS1H_15DefaultEpilogueISK_SL_SL_NS1G_6thread17LinearCombinationISK_Li1EffLNS1L_9ScaleType4KindE0ELNS_15FloatRoundStyleE2ESK_EENS1_15EpilogueDefaultEEEEEvvEEEEvNT_6ParamsE,"a",@progbits
	.sectionflags	@""
	.align	4
.nv.constant0._ZN7cutlass13device_kernelINS_4gemm6kernel13GemmUniversalIN4cute5tupleIJiiiiEEENS1_10collective13CollectiveMmaINS1_34MainloopSm90TmaGmmaWarpSpecializedILi9ENS5_IJNS4_1CILi2EEENSA_ILi1EEESC_EEENS1_35KernelTmaWarpSpecializedCooperativeEEENS5_IJNSA_ILi384EEENSA_ILi16EEENSA_ILi32EEEEEENS_10bfloat16_tENS5_IJlSC_lEEESK_SL_NS4_8TiledMMAINS4_8MMA_AtomIJNS4_4SM904GMMA27MMA_64x16x16_F32BF16BF16_SSILNSP_5MajorE0ELSR_0ELNSP_7ScaleInE1ELSS_1EEEEEENS4_6LayoutISD_NS5_IJSC_NSA_ILi0EEESW_EEEEENS5_IJNS4_10UnderscoreESZ_SZ_EEEEENS4_13SM90_TMA_LOADENS4_14ComposedLayoutINS4_7SwizzleILi2ELi4ELi3EEENS4_18smem_ptr_flag_bitsILi16EEENSV_INS5_IJNSA_ILi8EEESI_EEENS5_IJSI_SC_EEEEEEEvNS4_8identityENS4_23SM90_TMA_LOAD_MULTICASTES1C_vS1D_EENS_8epilogue10collective6detail29Sm90TmaWarpSpecializedAdapterINS1H_15DefaultEpilogueISK_SL_SL_NS1G_6thread17LinearCombinationISK_Li1EffLNS1L_9ScaleType4KindE0ELNS_15FloatRoundStyleE2ESK_EENS1_15EpilogueDefaultEEEEEvvEEEEvNT_6ParamsE:
	.zero		1664


//--------------------- SYMBOLS --------------------------

	.type		.nv.reservedSmem.offset0,@object
	.size		.nv.reservedSmem.offset0,0x4
	.type		__assertfail,@function
